# CuTe-DSL kernel — source=fa4 family=fa4_fwd_sm100
# config = {"dtype": "BFloat16", "causal": true, "use_2cta": false, "q_stage": 1, "head_dim": 128}


// ===== COMPILED SASS (sm_100a) =====

	.target	sm_100a

	.elftype	@"ET_EXEC"


//--------------------- .note.nv.tkinfo           --------------------------
	.section	.note.nv.tkinfo,"",@"SHT_NOTE"
	.sectionflags	@"SHF_NOTE_NV_TKINFO"
	.tkinfo
        /*0018*/ 	.word	0x00000081
        /*0030*/ 	.string	""
        /*0030*/ 	.string	"ptxas"
        /*0030*/ 	.string	"Cuda compilation tools, release 12.9, V12.9.83"
        /*0030*/ 	.string	"Build system must define TOOLS_VERSION_EXTENDED"
        /*0030*/ 	.string	"-O 3 -arch sm_100a "



//--------------------- .note.nv.cuver            --------------------------
	.section	.note.nv.cuver,"",@"SHT_NOTE"
	.sectionflags	@"SHF_NOTE_NV_CUVER"
        /*0018*/ 	.short	0x0001
        /*001a*/ 	.short	0x0064
        /*001c*/ 	.short	0x0001
        /*001e*/ 	.short	0x0000
        /*0020*/ 	.short	0x0001
        /*0022*/ 	.short	0x0000


//--------------------- .nv.info                  --------------------------
	.section	.nv.info,"",@"SHT_CUDA_INFO"
	.align	4


	//----- nvinfo : EIATTR_REGCOUNT
	.align		4
        /*0000*/ 	.byte	0x04, 0x2f
        /*0002*/ 	.short	(.L_4 - .L_3)
	.align		4
.L_3:
        /*0004*/ 	.word	index@(kernel_cutlass_kernel_flash_attncuteflash_fwd_sm100FlashAttentionForwardSm100_object_at__tensor0000o12811101213_tensor0000o12811101213_tensor0000o12810111213_tensor0000o12811101213_tensor_0)
        /*0008*/ 	.word	0x00000080


	//----- nvinfo : EIATTR_FRAME_SIZE
	.align		4
.L_4:
        /*000c*/ 	.byte	0x04, 0x11
        /*000e*/ 	.short	(.L_6 - .L_5)
	.align		4
.L_5:
        /*0010*/ 	.word	index@($__internal_2_$__cuda_sm10x_tcgen05_guardrail_trap_unallocated_columns_being_dealloced)
        /*0014*/ 	.word	0x00000000


	//----- nvinfo : EIATTR_FRAME_SIZE
	.align		4
.L_6:
        /*0018*/ 	.byte	0x04, 0x11
        /*001a*/ 	.short	(.L_8 - .L_7)
	.align		4
.L_7:
        /*001c*/ 	.word	index@($__internal_1_$__cuda_sm10x_tcgen05_guardrail_trap_phase_invalid_during_alloc)
        /*0020*/ 	.word	0x00000000


	//----- nvinfo : EIATTR_FRAME_SIZE
	.align		4
.L_8:
        /*0024*/ 	.byte	0x04, 0x11
        /*0026*/ 	.short	(.L_10 - .L_9)
	.align		4
.L_9:
        /*0028*/ 	.word	index@($__internal_0_$__cuda_sm10x_tcgen05_guardrail_trap_col_being_dealloced_not_returned_by_alloc)
        /*002c*/ 	.word	0x00000000


	//----- nvinfo : EIATTR_FRAME_SIZE
	.align		4
.L_10:
        /*0030*/ 	.byte	0x04, 0x11
        /*0032*/ 	.short	(.L_12 - .L_11)
	.align		4
.L_11:
        /*0034*/ 	.word	index@(kernel_cutlass_kernel_flash_attncuteflash_fwd_sm100FlashAttentionForwardSm100_object_at__tensor0000o12811101213_tensor0000o12811101213_tensor0000o12810111213_tensor0000o12811101213_tensor_0)
        /*0038*/ 	.word	0x00000000


	//----- nvinfo : EIATTR_MIN_STACK_SIZE
	.align		4
.L_12:
        /*003c*/ 	.byte	0x04, 0x12
        /*003e*/ 	.short	(.L_14 - .L_13)
	.align		4
.L_13:
        /*0040*/ 	.word	index@(kernel_cutlass_kernel_flash_attncuteflash_fwd_sm100FlashAttentionForwardSm100_object_at__tensor0000o12811101213_tensor0000o12811101213_tensor0000o12810111213_tensor0000o12811101213_tensor_0)
        /*0044*/ 	.word	0x00000000
.L_14:


//--------------------- .nv.info.kernel_cutlass_kernel_flash_attncuteflash_fwd_sm100FlashAttentionForwardSm100_object_at__tensor0000o12811101213_tensor0000o12811101213_tensor0000o12810111213_tensor0000o12811101213_tensor_0 --------------------------
	.section	.nv.info.kernel_cutlass_kernel_flash_attncuteflash_fwd_sm100FlashAttentionForwardSm100_object_at__tensor0000o12811101213_tensor0000o12811101213_tensor0000o12810111213_tensor0000o12811101213_tensor_0,"",@"SHT_CUDA_INFO"
	.sectionflags	@""
	.align	4


	//----- nvinfo : EIATTR_CUDA_API_VERSION
	.align		4
        /*0000*/ 	.byte	0x04, 0x37
        /*0002*/ 	.short	(.L_16 - .L_15)
.L_15:
        /*0004*/ 	.word	0x00000081


	//----- nvinfo : EIATTR_KPARAM_INFO
	.align		4
.L_16:
        /*0008*/ 	.byte	0x04, 0x17
        /*000a*/ 	.short	(.L_18 - .L_17)
.L_17:
        /*000c*/ 	.word	0x00000000
        /*0010*/ 	.short	0x0018
        /*0012*/ 	.short	0x02e4
        /*0014*/ 	.byte	0x00, 0xf0, 0x11, 0x00


	//----- nvinfo : EIATTR_KPARAM_INFO
	.align		4
.L_18:
        /*0018*/ 	.byte	0x04, 0x17
        /*001a*/ 	.short	(.L_20 - .L_19)
.L_19:
        /*001c*/ 	.word	0x00000000
        /*0020*/ 	.short	0x0017
        /*0022*/ 	.short	0x02d8
        /*0024*/ 	.byte	0x00, 0xf0, 0x31, 0x00


	//----- nvinfo : EIATTR_KPARAM_INFO
	.align		4
.L_20:
        /*0028*/ 	.byte	0x04, 0x17
        /*002a*/ 	.short	(.L_22 - .L_21)
.L_21:
        /*002c*/ 	.word	0x00000000
        /*0030*/ 	.short	0x0016
        /*0032*/ 	.short	0x02d4
        /*0034*/ 	.byte	0x00, 0xf0, 0x11, 0x00


	//----- nvinfo : EIATTR_KPARAM_INFO
	.align		4
.L_22:
        /*0038*/ 	.byte	0x04, 0x17
        /*003a*/ 	.short	(.L_24 - .L_23)
.L_23:
        /*003c*/ 	.word	0x00000000
        /*0040*/ 	.short	0x0015
        /*0042*/ 	.short	0x02c8
        /*0044*/ 	.byte	0x00, 0xf0, 0x31, 0x00


	//----- nvinfo : EIATTR_KPARAM_INFO
	.align		4
.L_24:
        /*0048*/ 	.byte	0x04, 0x17
        /*004a*/ 	.short	(.L_26 - .L_25)
.L_25:
        /*004c*/ 	.word	0x00000000
        /*0050*/ 	.short	0x0014
        /*0052*/ 	.short	0x02bc
        /*0054*/ 	.byte	0x00, 0xf0, 0x31, 0x00


	//----- nvinfo : EIATTR_KPARAM_INFO
	.align		4
.L_26:
        /*0058*/ 	.byte	0x04, 0x17
        /*005a*/ 	.short	(.L_28 - .L_27)
.L_27:
        /*005c*/ 	.word	0x00000000
        /*0060*/ 	.short	0x0013
        /*0062*/ 	.short	0x02b0
        /*0064*/ 	.byte	0x00, 0xf0, 0x31, 0x00


	//----- nvinfo : EIATTR_KPARAM_INFO
	.align		4
.L_28:
        /*0068*/ 	.byte	0x04, 0x17
        /*006a*/ 	.short	(.L_30 - .L_29)
.L_29:
        /*006c*/ 	.word	0x00000000
        /*0070*/ 	.short	0x0012
        /*0072*/ 	.short	0x02a4
        /*0074*/ 	.byte	0x00, 0xf0, 0x31, 0x00


	//----- nvinfo : EIATTR_KPARAM_INFO
	.align		4
.L_30:
        /*0078*/ 	.byte	0x04, 0x17
        /*007a*/ 	.short	(.L_32 - .L_31)
.L_31:
        /*007c*/ 	.word	0x00000000
        /*0080*/ 	.short	0x0011
        /*0082*/ 	.short	0x02a0
        /*0084*/ 	.byte	0x00, 0xf0, 0x11, 0x00


	//----- nvinfo : EIATTR_KPARAM_INFO
	.align		4
.L_32:
        /*0088*/ 	.byte	0x04, 0x17
        /*008a*/ 	.short	(.L_34 - .L_33)
.L_33:
        /*008c*/ 	.word	0x00000000
        /*0090*/ 	.short	0x0010
        /*0092*/ 	.short	0x029c
        /*0094*/ 	.byte	0x00, 0xf0, 0x11, 0x00


	//----- nvinfo : EIATTR_KPARAM_INFO
	.align		4
.L_34:
        /*0098*/ 	.byte	0x04, 0x17
        /*009a*/ 	.short	(.L_36 - .L_35)
.L_35:
        /*009c*/ 	.word	0x00000000
        /*00a0*/ 	.short	0x000f
        /*00a2*/ 	.short	0x0298
        /*00a4*/ 	.byte	0x00, 0xf0, 0x11, 0x00


	//----- nvinfo : EIATTR_KPARAM_INFO
	.align		4
.L_36:
        /*00a8*/ 	.byte	0x04, 0x17
        /*00aa*/ 	.short	(.L_38 - .L_37)
.L_37:
        /*00ac*/ 	.word	0x00000000
        /*00b0*/ 	.short	0x000e
        /*00b2*/ 	.short	0x0294
        /*00b4*/ 	.byte	0x00, 0xf0, 0x11, 0x00


	//----- nvinfo : EIATTR_KPARAM_INFO
	.align		4
.L_38:
        /*00b8*/ 	.byte	0x04, 0x17
        /*00ba*/ 	.short	(.L_40 - .L_39)
.L_39:
        /*00bc*/ 	.word	0x00000000
        /*00c0*/ 	.short	0x000d
        /*00c2*/ 	.short	0x0290
        /*00c4*/ 	.byte	0x00, 0xf0, 0x11, 0x00


	//----- nvinfo : EIATTR_KPARAM_INFO
	.align		4
.L_40:
        /*00c8*/ 	.byte	0x04, 0x17
        /*00ca*/ 	.short	(.L_42 - .L_41)
.L_41:
        /*00cc*/ 	.word	0x00000000
        /*00d0*/ 	.short	0x000c
        /*00d2*/ 	.short	0x028c
        /*00d4*/ 	.byte	0x00, 0xf0, 0x11, 0x00


	//----- nvinfo : EIATTR_KPARAM_INFO
	.align		4
.L_42:
        /*00d8*/ 	.byte	0x04, 0x17
        /*00da*/ 	.short	(.L_44 - .L_43)
.L_43:
        /*00dc*/ 	.word	0x00000000
        /*00e0*/ 	.short	0x000b
        /*00e2*/ 	.short	0x0287
        /*00e4*/ 	.byte	0x00, 0xf0, 0x0d, 0x00


	//----- nvinfo : EIATTR_KPARAM_INFO
	.align		4
.L_44:
        /*00e8*/ 	.byte	0x04, 0x17
        /*00ea*/ 	.short	(.L_46 - .L_45)
.L_45:
        /*00ec*/ 	.word	0x00000000
        /*00f0*/ 	.short	0x000a
        /*00f2*/ 	.short	0x0284
        /*00f4*/ 	.byte	0x00, 0xf0, 0x0d, 0x00


	//----- nvinfo : EIATTR_KPARAM_INFO
	.align		4
.L_46:
        /*00f8*/ 	.byte	0x04, 0x17
        /*00fa*/ 	.short	(.L_48 - .L_47)
.L_47:
        /*00fc*/ 	.word	0x00000000
        /*0100*/ 	.short	0x0009
        /*0102*/ 	.short	0x0280
        /*0104*/ 	.byte	0x00, 0xf0, 0x11, 0x00


	//----- nvinfo : EIATTR_KPARAM_INFO
	.align		4
.L_48:
        /*0108*/ 	.byte	0x04, 0x17
        /*010a*/ 	.short	(.L_50 - .L_49)
.L_49:
        /*010c*/ 	.word	0x00000000
        /*0110*/ 	.short	0x0008
        /*0112*/ 	.short	0x0200
        /*0114*/ 	.byte	0x00, 0xf0, 0x01, 0x02


	//----- nvinfo : EIATTR_KPARAM_INFO
	.align		4
.L_50:
        /*0118*/ 	.byte	0x04, 0x17
        /*011a*/ 	.short	(.L_52 - .L_51)
.L_51:
        /*011c*/ 	.word	0x00000000
        /*0120*/ 	.short	0x0007
        /*0122*/ 	.short	0x0180
        /*0124*/ 	.byte	0x00, 0xf0, 0x01, 0x02


	//----- nvinfo : EIATTR_KPARAM_INFO
	.align		4
.L_52:
        /*0128*/ 	.byte	0x04, 0x17
        /*012a*/ 	.short	(.L_54 - .L_53)
.L_53:
        /*012c*/ 	.word	0x00000000
        /*0130*/ 	.short	0x0006
        /*0132*/ 	.short	0x0100
        /*0134*/ 	.byte	0x00, 0xf0, 0x01, 0x02


	//----- nvinfo : EIATTR_KPARAM_INFO
	.align		4
.L_54:
        /*0138*/ 	.byte	0x04, 0x17
        /*013a*/ 	.short	(.L_56 - .L_55)
.L_55:
        /*013c*/ 	.word	0x00000000
        /*0140*/ 	.short	0x0005
        /*0142*/ 	.short	0x0080
        /*0144*/ 	.byte	0x00, 0xf0, 0x01, 0x02


	//----- nvinfo : EIATTR_KPARAM_INFO
	.align		4
.L_56:
        /*0148*/ 	.byte	0x04, 0x17
        /*014a*/ 	.short	(.L_58 - .L_57)
.L_57:
        /*014c*/ 	.word	0x00000000
        /*0150*/ 	.short	0x0004
        /*0152*/ 	.short	0x0030
        /*0154*/ 	.byte	0x00, 0xf0, 0xa1, 0x00


	//----- nvinfo : EIATTR_KPARAM_INFO
	.align		4
.L_58:
        /*0158*/ 	.byte	0x04, 0x17
        /*015a*/ 	.short	(.L_60 - .L_59)
.L_59:
        /*015c*/ 	.word	0x00000000
        /*0160*/ 	.short	0x0003
        /*0162*/ 	.short	0x0024
        /*0164*/ 	.byte	0x00, 0xf0, 0x31, 0x00


	//----- nvinfo : EIATTR_KPARAM_INFO
	.align		4
.L_60:
        /*0168*/ 	.byte	0x04, 0x17
        /*016a*/ 	.short	(.L_62 - .L_61)
.L_61:
        /*016c*/ 	.word	0x00000000
        /*0170*/ 	.short	0x0002
        /*0172*/ 	.short	0x0018
        /*0174*/ 	.byte	0x00, 0xf0, 0x31, 0x00


	//----- nvinfo : EIATTR_KPARAM_INFO
	.align		4
.L_62:
        /*0178*/ 	.byte	0x04, 0x17
        /*017a*/ 	.short	(.L_64 - .L_63)
.L_63:
        /*017c*/ 	.word	0x00000000
        /*0180*/ 	.short	0x0001
        /*0182*/ 	.short	0x000c
        /*0184*/ 	.byte	0x00, 0xf0, 0x31, 0x00


	//----- nvinfo : EIATTR_KPARAM_INFO
	.align		4
.L_64:
        /*0188*/ 	.byte	0x04, 0x17
        /*018a*/ 	.short	(.L_66 - .L_65)
.L_65:
        /*018c*/ 	.word	0x00000000
        /*0190*/ 	.short	0x0000
        /*0192*/ 	.short	0x0000
        /*0194*/ 	.byte	0x00, 0xf0, 0x31, 0x00


	//----- nvinfo : EIATTR_AT_ENTRY_FRAGMENTS
	.align		4
.L_66:
        /*0198*/ 	.byte	0x04, 0x4f
        /*019a*/ 	.short	(.L_68 - .L_67)


	//   ....[0]....
.L_67:
        /*019c*/ 	.word	0x00000004


	//----- nvinfo : EIATTR_RESERVED_SMEM_USED
	.align		4
.L_68:
        /*01a0*/ 	.byte	0x01, 0x41
	.zero		2


	//----- nvinfo : EIATTR_SPARSE_MMA_MASK
	.align		4
        /*01a4*/ 	.byte	0x03, 0x50
        /*01a6*/ 	.short	0x0000


	//----- nvinfo : EIATTR_TCGEN05_1CTA_USED
	.align		4
        /*01a8*/ 	.byte	0x01, 0x51
	.zero		2


	//----- nvinfo : EIATTR_MAXREG_COUNT
	.align		4
        /*01ac*/ 	.byte	0x03, 0x1b
        /*01ae*/ 	.short	0x0080


	//----- nvinfo : EIATTR_NUM_BARRIERS
	.align		4
        /*01b0*/ 	.byte	0x02, 0x4c
        /*01b2*/ 	.byte	0x10
	.zero		1


	//----- nvinfo : EIATTR_INT_WARP_WIDE_INSTR_OFFSETS
	.align		4
        /*01b4*/ 	.byte	0x04, 0x31
        /*01b6*/ 	.short	(.L_70 - .L_69)


	//   ....[0]....
.L_69:
        /*01b8*/ 	.word	0x00002aa0


	//   ....[1]....
        /*01bc*/ 	.word	0x00002ad0


	//----- nvinfo : EIATTR_COOP_GROUP_MASK_REGIDS
	.align		4
.L_70:
        /*01c0*/ 	.byte	0x04, 0x29
        /*01c2*/ 	.short	(.L_72 - .L_71)


	//   ....[0]....
.L_71:
        /*01c4*/ 	.word	0xffffffff


	//   ....[1]....
        /*01c8*/ 	.word	0xffffffff


	//   ....[2]....
        /*01cc*/ 	.word	0xffffffff


	//   ....[3]....
        /*01d0*/ 	.word	0xffffffff


	//   ....[4]....
        /*01d4*/ 	.word	0xffffffff


	//   ....[5]....
        /*01d8*/ 	.word	0xffffffff


	//   ....[6]....
        /*01dc*/ 	.word	0xffffffff


	//   ....[7]....
        /*01e0*/ 	.word	0xffffffff


	//   ....[8]....
        /*01e4*/ 	.word	0xffffffff


	//----- nvinfo : EIATTR_COOP_GROUP_INSTR_OFFSETS
	.align		4
.L_72:
        /*01e8*/ 	.byte	0x04, 0x28
        /*01ea*/ 	.short	(.L_74 - .L_73)


	//   ....[0]....
.L_73:
        /*01ec*/ 	.word	0x00000b90


	//   ....[1]....
        /*01f0*/ 	.word	0x00000e50


	//   ....[2]....
        /*01f4*/ 	.word	0x00001020


	//   ....[3]....
        /*01f8*/ 	.word	0x000029b0


	//   ....[4]....
        /*01fc*/ 	.word	0x00002b80


	//   ....[5]....
        /*0200*/ 	.word	0x00006880


	//   ....[6]....
        /*0204*/ 	.word	0x00008c20


	//   ....[7]....
        /*0208*/ 	.word	0x0000acf0


	//   ....[8]....
        /*020c*/ 	.word	0x0000ba00


	//----- nvinfo : EIATTR_REG_RECONFIG
	.align		4
.L_74:
        /*0210*/ 	.byte	0x01, 0x54
	.zero		2


	//----- nvinfo : EIATTR_VRC_CTA_INIT_COUNT
	.align		4
        /*0214*/ 	.byte	0x02, 0x4a
        /*0216*/ 	.byte	0x80
	.zero		1


	//----- nvinfo : EIATTR_MBARRIER_INSTR_OFFSETS
	.align		4
        /*0218*/ 	.byte	0x04, 0x39
        /*021a*/ 	.short	(.L_76 - .L_75)


	//   ....[0]....
.L_75:
        /*021c*/ 	.word	0x000002b0
        /*0220*/ 	.word	0x000000ff
        /*0224*/ 	.word	0x00000000
        /*0228*/ 	.short	0x0100
        /*022a*/ 	.byte	0x04
	.zero		1


	//   ....[1]....
        /*022c*/ 	.word	0x000002c0
        /*0230*/ 	.word	0x000000ff
        /*0234*/ 	.word	0x00000008
        /*0238*/ 	.short	0x0100
        /*023a*/ 	.byte	0x04
	.zero		1


	//   ....[2]....
        /*023c*/ 	.word	0x000002d0
        /*0240*/ 	.word	0x000000ff
        /*0244*/ 	.word	0x00000010
        /*0248*/ 	.short	0x0100
        /*024a*/ 	.byte	0x04
	.zero		1


	//   ....[3]....
        /*024c*/ 	.word	0x000002e0
        /*0250*/ 	.word	0x000000ff
        /*0254*/ 	.word	0x00000018
        /*0258*/ 	.short	0x0100
        /*025a*/ 	.byte	0x04
	.zero		1


	//   ....[4]....
        /*025c*/ 	.word	0x000002f0
        /*0260*/ 	.word	0x000000ff
        /*0264*/ 	.word	0x00000020
        /*0268*/ 	.short	0x0100
        /*026a*/ 	.byte	0x04
	.zero		1


	//   ....[5]....
        /*026c*/ 	.word	0x00000300
        /*0270*/ 	.word	0x000000ff
        /*0274*/ 	.word	0x00000028
        /*0278*/ 	.short	0x0100
        /*027a*/ 	.byte	0x04
	.zero		1


	//   ....[6]....
        /*027c*/ 	.word	0x00000310
        /*0280*/ 	.word	0x000000ff
        /*0284*/ 	.word	0x00000030
        /*0288*/ 	.short	0x0100
        /*028a*/ 	.byte	0x04
	.zero		1


	//   ....[7]....
        /*028c*/ 	.word	0x00000320
        /*0290*/ 	.word	0x000000ff
        /*0294*/ 	.word	0x00000038
        /*0298*/ 	.short	0x0100
        /*029a*/ 	.byte	0x04
	.zero		1


	//   ....[8]....
        /*029c*/ 	.word	0x00000330
        /*02a0*/ 	.word	0x000000ff
        /*02a4*/ 	.word	0x00000040
        /*02a8*/ 	.short	0x0100
        /*02aa*/ 	.byte	0x04
	.zero		1


	//   ....[9]....
        /*02ac*/ 	.word	0x00000340
        /*02b0*/ 	.word	0x000000ff
        /*02b4*/ 	.word	0x00000048
        /*02b8*/ 	.short	0x0100
        /*02ba*/ 	.byte	0x04
	.zero		1


	//   ....[10]....
        /*02bc*/ 	.word	0x00000350
        /*02c0*/ 	.word	0x000000ff
        /*02c4*/ 	.word	0x00000050
        /*02c8*/ 	.short	0x0100
        /*02ca*/ 	.byte	0x04
	.zero		1


	//   ....[11]....
        /*02cc*/ 	.word	0x00000360
        /*02d0*/ 	.word	0x000000ff
        /*02d4*/ 	.word	0x00000058
        /*02d8*/ 	.short	0x0100
        /*02da*/ 	.byte	0x04
	.zero		1


	//   ....[12]....
        /*02dc*/ 	.word	0x00000370
        /*02e0*/ 	.word	0x000000ff
        /*02e4*/ 	.word	0x00000060
        /*02e8*/ 	.short	0x0100
        /*02ea*/ 	.byte	0x04
	.zero		1


	//   ....[13]....
        /*02ec*/ 	.word	0x00000380
        /*02f0*/ 	.word	0x000000ff
        /*02f4*/ 	.word	0x00000068
        /*02f8*/ 	.short	0x0100
        /*02fa*/ 	.byte	0x04
	.zero		1


	//   ....[14]....
        /*02fc*/ 	.word	0x00000390
        /*0300*/ 	.word	0x000000ff
        /*0304*/ 	.word	0x00000070
        /*0308*/ 	.short	0x0100
        /*030a*/ 	.byte	0x04
	.zero		1


	//   ....[15]....
        /*030c*/ 	.word	0x000003a0
        /*0310*/ 	.word	0x000000ff
        /*0314*/ 	.word	0x00000078
        /*0318*/ 	.short	0x0100
        /*031a*/ 	.byte	0x04
	.zero		1


	//   ....[16]....
        /*031c*/ 	.word	0x000003b0
        /*0320*/ 	.word	0x000000ff
        /*0324*/ 	.word	0x00000080
        /*0328*/ 	.short	0x0100
        /*032a*/ 	.byte	0x04
	.zero		1


	//   ....[17]....
        /*032c*/ 	.word	0x000003c0
        /*0330*/ 	.word	0x000000ff
        /*0334*/ 	.word	0x00000088
        /*0338*/ 	.short	0x0100
        /*033a*/ 	.byte	0x04
	.zero		1


	//   ....[18]....
        /*033c*/ 	.word	0x000003d0
        /*0340*/ 	.word	0x000000ff
        /*0344*/ 	.word	0x00000090
        /*0348*/ 	.short	0x0100
        /*034a*/ 	.byte	0x04
	.zero		1


	//   ....[19]....
        /*034c*/ 	.word	0x000003e0
        /*0350*/ 	.word	0x000000ff
        /*0354*/ 	.word	0x00000098
        /*0358*/ 	.short	0x0100
        /*035a*/ 	.byte	0x04
	.zero		1


	//   ....[20]....
        /*035c*/ 	.word	0x000003f0
        /*0360*/ 	.word	0x000000ff
        /*0364*/ 	.word	0x000000a0
        /*0368*/ 	.short	0x0100
        /*036a*/ 	.byte	0x04
	.zero		1


	//   ....[21]....
        /*036c*/ 	.word	0x00000400
        /*0370*/ 	.word	0x000000ff
        /*0374*/ 	.word	0x000000a8
        /*0378*/ 	.short	0x0100
        /*037a*/ 	.byte	0x04
	.zero		1


	//   ....[22]....
        /*037c*/ 	.word	0x00000a80
        /*0380*/ 	.word	0x000000ff
        /*0384*/ 	.word	0x000000a0
        /*0388*/ 	.short	0x010a
        /*038a*/ 	.byte	0x04
	.zero		1


	//   ....[23]....
        /*038c*/ 	.word	0x00000b40
        /*0390*/ 	.word	0x000000ff
        /*0394*/ 	.word	0x000000a8
        /*0398*/ 	.short	0x0101
        /*039a*/ 	.byte	0x04
	.zero		1


	//   ....[24]....
        /*039c*/ 	.word	0x00001120
        /*03a0*/ 	.word	0x000000ff
        /*03a4*/ 	.word	0x00000000
        /*03a8*/ 	.short	0x010a
        /*03aa*/ 	.byte	0x12
	.zero		1


	//   ....[25]....
        /*03ac*/ 	.word	0x000011a0
        /*03b0*/ 	.word	0x000000ff
        /*03b4*/ 	.word	0x00000010
        /*03b8*/ 	.short	0x010a
        /*03ba*/ 	.byte	0x12
	.zero		1


	//   ....[26]....
        /*03bc*/ 	.word	0x00001ad0
        /*03c0*/ 	.word	0x000000ff
        /*03c4*/ 	.word	0x00000010
        /*03c8*/ 	.short	0x010a
        /*03ca*/ 	.byte	0x11
	.zero		1


	//   ....[27]....
        /*03cc*/ 	.word	0x00001af0
        /*03d0*/ 	.word	0x000000ff
        /*03d4*/ 	.word	0x00000068
        /*03d8*/ 	.short	0x010a
        /*03da*/ 	.byte	0x12
	.zero		1


	//   ....[28]....
        /*03dc*/ 	.word	0x00001eb0
        /*03e0*/ 	.word	0x000000ff
        /*03e4*/ 	.word	0x00000070
        /*03e8*/ 	.short	0x010a
        /*03ea*/ 	.byte	0x12
	.zero		1


	//   ....[29]....
        /*03ec*/ 	.word	0x00001fa0
        /*03f0*/ 	.word	0x000000ff
        /*03f4*/ 	.word	0x00000010
        /*03f8*/ 	.short	0x010a
        /*03fa*/ 	.byte	0x08
	.zero		1


	//   ....[30]....
        /*03fc*/ 	.word	0x00002310
        /*0400*/ 	.word	0x000000ff
        /*0404*/ 	.word	0x00000010
        /*0408*/ 	.short	0x010a
        /*040a*/ 	.byte	0x11
	.zero		1


	//   ....[31]....
        /*040c*/ 	.word	0x00002330
        /*0410*/ 	.word	0x000000ff
        /*0414*/ 	.word	0x00000068
        /*0418*/ 	.short	0x010a
        /*041a*/ 	.byte	0x12
	.zero		1


	//   ....[32]....
        /*041c*/ 	.word	0x00002710
        /*0420*/ 	.word	0x000000ff
        /*0424*/ 	.word	0x00000070
        /*0428*/ 	.short	0x010a
        /*042a*/ 	.byte	0x10
	.zero		1


	//   ....[33]....
        /*042c*/ 	.word	0x00003050
        /*0430*/ 	.word	0x000000ff
        /*0434*/ 	.word	0x00000038
        /*0438*/ 	.short	0x010a
        /*043a*/ 	.byte	0x09
	.zero		1


	//   ....[34]....
        /*043c*/ 	.word	0x00003360
        /*0440*/ 	.word	0x000000ff
        /*0444*/ 	.word	0x00000008
        /*0448*/ 	.short	0x010a
        /*044a*/ 	.byte	0x09
	.zero		1


	//   ....[35]....
        /*044c*/ 	.word	0x000034f0
        /*0450*/ 	.word	0x000000ff
        /*0454*/ 	.word	0x00000040
        /*0458*/ 	.short	0x010a
        /*045a*/ 	.byte	0x09
	.zero		1


	//   ....[36]....
        /*045c*/ 	.word	0x00003800
        /*0460*/ 	.word	0x000000ff
        /*0464*/ 	.word	0x00000038
        /*0468*/ 	.short	0x010a
        /*046a*/ 	.byte	0x05
	.zero		1


	//   ....[37]....
        /*046c*/ 	.word	0x00003970
        /*0470*/ 	.word	0x000000ff
        /*0474*/ 	.word	0x00000038
        /*0478*/ 	.short	0x010a
        /*047a*/ 	.byte	0x04
	.zero		1


	//   ....[38]....
        /*047c*/ 	.word	0x00003c70
        /*0480*/ 	.word	0x000000ff
        /*0484*/ 	.word	0x00000038
        /*0488*/ 	.short	0x010a
        /*048a*/ 	.byte	0x04
	.zero		1


	//   ....[39]....
        /*048c*/ 	.word	0x00003cd0
        /*0490*/ 	.word	0x000000ff
        /*0494*/ 	.word	0x00000008
        /*0498*/ 	.short	0x010a
        /*049a*/ 	.byte	0x05
	.zero		1


	//   ....[40]....
        /*049c*/ 	.word	0x00003e80
        /*04a0*/ 	.word	0x000000ff
        /*04a4*/ 	.word	0x00000098
        /*04a8*/ 	.short	0x010a
        /*04aa*/ 	.byte	0x07
	.zero		1


	//   ....[41]....
        /*04ac*/ 	.word	0x00003f80
        /*04b0*/ 	.word	0x000000ff
        /*04b4*/ 	.word	0x00000060
        /*04b8*/ 	.short	0x010a
        /*04ba*/ 	.byte	0x07
	.zero		1


	//   ....[42]....
        /*04bc*/ 	.word	0x00006720
        /*04c0*/ 	.word	0x000000ff
        /*04c4*/ 	.word	0x00000068
        /*04c8*/ 	.short	0x0101
        /*04ca*/ 	.byte	0x07
	.zero		1


	//   ....[43]....
        /*04cc*/ 	.word	0x00006890
        /*04d0*/ 	.word	0x000000ff
        /*04d4*/ 	.word	0x00000070
        /*04d8*/ 	.short	0x0101
        /*04da*/ 	.byte	0x07
	.zero		1


	//   ....[44]....
        /*04dc*/ 	.word	0x000068c0
        /*04e0*/ 	.word	0x000000ff
        /*04e4*/ 	.word	0x00000098
        /*04e8*/ 	.short	0x010a
        /*04ea*/ 	.byte	0x07
	.zero		1


	//   ....[45]....
        /*04ec*/ 	.word	0x00006a60
        /*04f0*/ 	.word	0x000000ff
        /*04f4*/ 	.word	0x00000060
        /*04f8*/ 	.short	0x010a
        /*04fa*/ 	.byte	0x07
	.zero		1


	//   ....[46]....
        /*04fc*/ 	.word	0x00008910
        /*0500*/ 	.word	0x000000ff
        /*0504*/ 	.word	0x00000068
        /*0508*/ 	.short	0x0101
        /*050a*/ 	.byte	0x07
	.zero		1


	//   ....[47]....
        /*050c*/ 	.word	0x00008c40
        /*0510*/ 	.word	0x000000ff
        /*0514*/ 	.word	0x00000070
        /*0518*/ 	.short	0x0101
        /*051a*/ 	.byte	0x07
	.zero		1


	//   ....[48]....
        /*051c*/ 	.word	0x00008c50
        /*0520*/ 	.word	0x000000ff
        /*0524*/ 	.word	0x00000098
        /*0528*/ 	.short	0x010a
        /*052a*/ 	.byte	0x07
	.zero		1


	//   ....[49]....
        /*052c*/ 	.word	0x00009260
        /*0530*/ 	.word	0x000000ff
        /*0534*/ 	.word	0x00000060
        /*0538*/ 	.short	0x010a
        /*053a*/ 	.byte	0x07
	.zero		1


	//   ....[50]....
        /*053c*/ 	.word	0x0000aa60
        /*0540*/ 	.word	0x000000ff
        /*0544*/ 	.word	0x00000068
        /*0548*/ 	.short	0x0101
        /*054a*/ 	.byte	0x07
	.zero		1


	//   ....[51]....
        /*054c*/ 	.word	0x0000ad10
        /*0550*/ 	.word	0x000000ff
        /*0554*/ 	.word	0x00000070
        /*0558*/ 	.short	0x0101
        /*055a*/ 	.byte	0x07
	.zero		1


	//   ....[52]....
        /*055c*/ 	.word	0x0000ad20
        /*0560*/ 	.word	0x000000ff
        /*0564*/ 	.word	0x00000098
        /*0568*/ 	.short	0x010a
        /*056a*/ 	.byte	0x07
	.zero		1


	//   ....[53]....
        /*056c*/ 	.word	0x0000b2c0
        /*0570*/ 	.word	0x00000003
        /*0574*/ 	.word	0x00000098
        /*0578*/ 	.short	0x010a
        /*057a*/ 	.byte	0xff
	.zero		1


	//   ....[54]....
        /*057c*/ 	.word	0x0000b6c0
        /*0580*/ 	.word	0x000000ff
        /*0584*/ 	.word	0x00000068
        /*0588*/ 	.short	0x0101
        /*058a*/ 	.byte	0x07
	.zero		1


	//   ....[55]....
        /*058c*/ 	.word	0x0000b8d0
        /*0590*/ 	.word	0x000000ff
        /*0594*/ 	.word	0x00000098
        /*0598*/ 	.short	0x0101
        /*059a*/ 	.byte	0x07
	.zero		1


	//   ....[56]....
        /*059c*/ 	.word	0x0000bf60
        /*05a0*/ 	.word	0x000000ff
        /*05a4*/ 	.word	0x00000068
        /*05a8*/ 	.short	0x0101
        /*05aa*/ 	.byte	0x07
	.zero		1


	//   ....[57]....
        /*05ac*/ 	.word	0x0000bf90
        /*05b0*/ 	.word	0x000000ff
        /*05b4*/ 	.word	0x00000098
        /*05b8*/ 	.short	0x0101
        /*05ba*/ 	.byte	0x07
	.zero		1


	//   ....[58]....
        /*05bc*/ 	.word	0x0000c020
        /*05c0*/ 	.word	0x000000ff
        /*05c4*/ 	.word	0x00000098
        /*05c8*/ 	.short	0x0101
        /*05ca*/ 	.byte	0x07
	.zero		1


	//   ....[59]....
        /*05cc*/ 	.word	0x0000c030
        /*05d0*/ 	.word	0x000000ff
        /*05d4*/ 	.word	0x00000080
        /*05d8*/ 	.short	0x010a
        /*05da*/ 	.byte	0x07
	.zero		1


	//   ....[60]....
        /*05dc*/ 	.word	0x0000c080
        /*05e0*/ 	.word	0x000000ff
        /*05e4*/ 	.word	0x000000a8
        /*05e8*/ 	.short	0x010a
        /*05ea*/ 	.byte	0x07
	.zero		1


	//   ....[61]....
        /*05ec*/ 	.word	0x0000cbf0
        /*05f0*/ 	.word	0x000000ff
        /*05f4*/ 	.word	0x00000068
        /*05f8*/ 	.short	0x0101
        /*05fa*/ 	.byte	0x07
	.zero		1


	//   ....[62]....
        /*05fc*/ 	.word	0x0000cc10
        /*0600*/ 	.word	0x000000ff
        /*0604*/ 	.word	0x000000a0
        /*0608*/ 	.short	0x0101
        /*060a*/ 	.byte	0x07
	.zero		1


	//   ....[63]....
        /*060c*/ 	.word	0x0000cdb0
        /*0610*/ 	.word	0x000000ff
        /*0614*/ 	.word	0x000000a8
        /*0618*/ 	.short	0x010a
        /*061a*/ 	.byte	0x07
	.zero		1


	//   ....[64]....
        /*061c*/ 	.word	0x0000ce00
        /*0620*/ 	.word	0x00000002
        /*0624*/ 	.word	0x000000a0
        /*0628*/ 	.short	0x010a
        /*062a*/ 	.byte	0xff
	.zero		1


	//   ....[65]....
        /*062c*/ 	.word	0x0000ce60
        /*0630*/ 	.word	0x00000002
        /*0634*/ 	.word	0x00000000
        /*0638*/ 	.short	0x010a
        /*063a*/ 	.byte	0xff
	.zero		1


	//   ....[66]....
        /*063c*/ 	.word	0x0000cec0
        /*0640*/ 	.word	0x00000002
        /*0644*/ 	.word	0x00000010
        /*0648*/ 	.short	0x010a
        /*064a*/ 	.byte	0xff
	.zero		1


	//   ....[67]....
        /*064c*/ 	.word	0x0000cf30
        /*0650*/ 	.word	0x0000000a
        /*0654*/ 	.word	0x00000010
        /*0658*/ 	.short	0x010a
        /*065a*/ 	.byte	0xff
	.zero		1


	//   ....[68]....
        /*065c*/ 	.word	0x0000cfa0
        /*0660*/ 	.word	0x0000000b
        /*0664*/ 	.word	0x00000068
        /*0668*/ 	.short	0x010a
        /*066a*/ 	.byte	0xff
	.zero		1


	//   ....[69]....
        /*066c*/ 	.word	0x0000d010
        /*0670*/ 	.word	0x0000000b
        /*0674*/ 	.word	0x00000070
        /*0678*/ 	.short	0x010a
        /*067a*/ 	.byte	0xff
	.zero		1


	//   ....[70]....
        /*067c*/ 	.word	0x0000d080
        /*0680*/ 	.word	0x0000000a
        /*0684*/ 	.word	0x00000010
        /*0688*/ 	.short	0x010a
        /*068a*/ 	.byte	0xff
	.zero		1


	//   ....[71]....
        /*068c*/ 	.word	0x0000d0f0
        /*0690*/ 	.word	0x00000002
        /*0694*/ 	.word	0x00000010
        /*0698*/ 	.short	0x010a
        /*069a*/ 	.byte	0xff
	.zero		1


	//   ....[72]....
        /*069c*/ 	.word	0x0000d160
        /*06a0*/ 	.word	0x00000003
        /*06a4*/ 	.word	0x00000068
        /*06a8*/ 	.short	0x010a
        /*06aa*/ 	.byte	0xff
	.zero		1


	//   ....[73]....
        /*06ac*/ 	.word	0x0000d1d0
        /*06b0*/ 	.word	0x00000002
        /*06b4*/ 	.word	0x00000070
        /*06b8*/ 	.short	0x010a
        /*06ba*/ 	.byte	0xff
	.zero		1


	//   ....[74]....
        /*06bc*/ 	.word	0x0000d250
        /*06c0*/ 	.word	0x00000002
        /*06c4*/ 	.word	0x00000038
        /*06c8*/ 	.short	0x010a
        /*06ca*/ 	.byte	0xff
	.zero		1


	//   ....[75]....
        /*06cc*/ 	.word	0x0000d2d0
        /*06d0*/ 	.word	0x00000002
        /*06d4*/ 	.word	0x00000008
        /*06d8*/ 	.short	0x010a
        /*06da*/ 	.byte	0xff
	.zero		1


	//   ....[76]....
        /*06dc*/ 	.word	0x0000d350
        /*06e0*/ 	.word	0x00000002
        /*06e4*/ 	.word	0x00000040
        /*06e8*/ 	.short	0x010a
        /*06ea*/ 	.byte	0xff
	.zero		1


	//   ....[77]....
        /*06ec*/ 	.word	0x0000d3c0
        /*06f0*/ 	.word	0x00000002
        /*06f4*/ 	.word	0x00000038
        /*06f8*/ 	.short	0x010a
        /*06fa*/ 	.byte	0xff
	.zero		1


	//   ....[78]....
        /*06fc*/ 	.word	0x0000d430
        /*0700*/ 	.word	0x00000002
        /*0704*/ 	.word	0x00000038
        /*0708*/ 	.short	0x010a
        /*070a*/ 	.byte	0xff
	.zero		1


	//   ....[79]....
        /*070c*/ 	.word	0x0000d4a0
        /*0710*/ 	.word	0x00000002
        /*0714*/ 	.word	0x00000038
        /*0718*/ 	.short	0x010a
        /*071a*/ 	.byte	0xff
	.zero		1


	//   ....[80]....
        /*071c*/ 	.word	0x0000d510
        /*0720*/ 	.word	0x00000002
        /*0724*/ 	.word	0x00000008
        /*0728*/ 	.short	0x010a
        /*072a*/ 	.byte	0xff
	.zero		1


	//   ....[81]....
        /*072c*/ 	.word	0x0000d590
        /*0730*/ 	.word	0x00000002
        /*0734*/ 	.word	0x00000098
        /*0738*/ 	.short	0x010a
        /*073a*/ 	.byte	0xff
	.zero		1


	//   ....[82]....
        /*073c*/ 	.word	0x0000d5f0
        /*0740*/ 	.word	0x00000002
        /*0744*/ 	.word	0x00000060
        /*0748*/ 	.short	0x010a
        /*074a*/ 	.byte	0xff
	.zero		1


	//   ....[83]....
        /*074c*/ 	.word	0x0000d650
        /*0750*/ 	.word	0x00000002
        /*0754*/ 	.word	0x00000098
        /*0758*/ 	.short	0x010a
        /*075a*/ 	.byte	0xff
	.zero		1


	//   ....[84]....
        /*075c*/ 	.word	0x0000d6d0
        /*0760*/ 	.word	0x00000004
        /*0764*/ 	.word	0x00000060
        /*0768*/ 	.short	0x010a
        /*076a*/ 	.byte	0xff
	.zero		1


	//   ....[85]....
        /*076c*/ 	.word	0x0000d750
        /*0770*/ 	.word	0x00000004
        /*0774*/ 	.word	0x00000098
        /*0778*/ 	.short	0x010a
        /*077a*/ 	.byte	0xff
	.zero		1


	//   ....[86]....
        /*077c*/ 	.word	0x0000d7d0
        /*0780*/ 	.word	0x00000004
        /*0784*/ 	.word	0x00000060
        /*0788*/ 	.short	0x010a
        /*078a*/ 	.byte	0xff
	.zero		1


	//   ....[87]....
        /*078c*/ 	.word	0x0000d850
        /*0790*/ 	.word	0x00000004
        /*0794*/ 	.word	0x00000098
        /*0798*/ 	.short	0x010a
        /*079a*/ 	.byte	0xff
	.zero		1


	//   ....[88]....
        /*079c*/ 	.word	0x0000d8c0
        /*07a0*/ 	.word	0x00000003
        /*07a4*/ 	.word	0x00000098
        /*07a8*/ 	.short	0x010a
        /*07aa*/ 	.byte	0xff
	.zero		1


	//   ....[89]....
        /*07ac*/ 	.word	0x0000d910
        /*07b0*/ 	.word	0x000000ff
        /*07b4*/ 	.word	0x00000080
        /*07b8*/ 	.short	0x010a
        /*07ba*/ 	.byte	0x07
	.zero		1


	//   ....[90]....
        /*07bc*/ 	.word	0x0000d980
        /*07c0*/ 	.word	0x000000ff
        /*07c4*/ 	.word	0x000000a8
        /*07c8*/ 	.short	0x010a
        /*07ca*/ 	.byte	0x07
	.zero		1


	//   ....[91]....
        /*07cc*/ 	.word	0x0000d9e0
        /*07d0*/ 	.word	0x000000ff
        /*07d4*/ 	.word	0x000000a8
        /*07d8*/ 	.short	0x010a
        /*07da*/ 	.byte	0x07
	.zero		1


	//----- nvinfo : EIATTR_NUM_MBARRIERS
	.align		4
.L_76:
        /*07dc*/ 	.byte	0x03, 0x38
        /*07de*/ 	.short	0x0016


	//----- nvinfo : EIATTR_EXIT_INSTR_OFFSETS
	.align		4
        /*07e0*/ 	.byte	0x04, 0x1c
        /*07e2*/ 	.short	(.L_78 - .L_77)


	//   ....[0]....
.L_77:
        /*07e4*/ 	.word	0x0000b320


	//   ....[1]....
        /*07e8*/ 	.word	0x0000cde0


	//----- nvinfo : EIATTR_INDIRECT_BRANCH_TARGETS
	.align		4
.L_78:
        /*07ec*/ 	.byte	0x04, 0x34
        /*07ee*/ 	.short	(.L_80 - .L_79)


	//   ....[0]....
.L_79:
        /*07f0*/ 	.word	.L_x_114@srel
        /*07f4*/ 	.short	0x0
        /*07f6*/ 	.short	0x0
        /*07f8*/ 	.word	0x3
        /*07fc*/ 	.word	.L_x_115@srel
        /*0800*/ 	.word	.L_x_116@srel
        /*0804*/ 	.word	.L_x_5@srel


	//   ....[1]....
        /*0808*/ 	.word	.L_x_118@srel
        /*080c*/ 	.short	0x0
        /*080e*/ 	.short	0x0
        /*0810*/ 	.word	0x3
        /*0814*/ 	.word	.L_x_119@srel
        /*0818*/ 	.word	.L_x_120@srel
        /*081c*/ 	.word	.L_x_5@srel


	//   ....[2]....
        /*0820*/ 	.word	.L_x_122@srel
        /*0824*/ 	.short	0x0
        /*0826*/ 	.short	0x0
        /*0828*/ 	.word	0x3
        /*082c*/ 	.word	.L_x_123@srel
        /*0830*/ 	.word	.L_x_124@srel
        /*0834*/ 	.word	.L_x_5@srel


	//----- nvinfo : EIATTR_REQNTID
	.align		4
.L_80:
        /*0838*/ 	.byte	0x04, 0x10
        /*083a*/ 	.short	(.L_82 - .L_81)
.L_81:
        /*083c*/ 	.word	0x00000200
        /*0840*/ 	.word	0x00000001
        /*0844*/ 	.word	0x00000001


	//----- nvinfo : EIATTR_CRS_STACK_SIZE
	.align		4
.L_82:
        /*0848*/ 	.byte	0x04, 0x1e
        /*084a*/ 	.short	(.L_84 - .L_83)
.L_83:
        /*084c*/ 	.word	0x00000000


	//----- nvinfo : EIATTR_CBANK_PARAM_SIZE
	.align		4
.L_84:
        /*0850*/ 	.byte	0x03, 0x19
        /*0852*/ 	.short	0x02e8


	//----- nvinfo : EIATTR_PARAM_CBANK
	.align		4
        /*0854*/ 	.byte	0x04, 0x0a
        /*0856*/ 	.short	(.L_86 - .L_85)
	.align		4
.L_85:
        /*0858*/ 	.word	index@(.nv.constant0.kernel_cutlass_kernel_flash_attncuteflash_fwd_sm100FlashAttentionForwardSm100_object_at__tensor0000o12811101213_tensor0000o12811101213_tensor0000o12810111213_tensor0000o12811101213_tensor_0)
        /*085c*/ 	.short	0x0380
        /*085e*/ 	.short	0x02e8


	//----- nvinfo : EIATTR_SW_WAR
	.align		4
.L_86:
        /*0860*/ 	.byte	0x04, 0x36
        /*0862*/ 	.short	(.L_88 - .L_87)
.L_87:
        /*0864*/ 	.word	0x00000008
.L_88:


//--------------------- .nv.compat                --------------------------
	.section	.nv.compat,"",@"SHT_CUDA_COMPAT_INFO"
	.align	4
        /*0000*/ 	.byte	0x02, 0x02, 0x02, 0x00, 0x02, 0x05, 0x05, 0x00, 0x02, 0x03, 0x01, 0x00, 0x02, 0x06, 0x01, 0x00


//--------------------- .nv.callgraph             --------------------------
	.section	.nv.callgraph,"",@"SHT_CUDA_CALLGRAPH"
	.align	4
	.sectionentsize	8
	.align		4
        /*0000*/ 	.word	0x00000000
	.align		4
        /*0004*/ 	.word	0xffffffff
	.align		4
        /*0008*/ 	.word	0x00000000
	.align		4
        /*000c*/ 	.word	0xfffffffe
	.align		4
        /*0010*/ 	.word	0x00000000
	.align		4
        /*0014*/ 	.word	0xfffffffd
	.align		4
        /*0018*/ 	.word	0x00000000
	.align		4
        /*001c*/ 	.word	0xfffffffc


//--------------------- .nv.constant2.kernel_cutlass_kernel_flash_attncuteflash_fwd_sm100FlashAttentionForwardSm100_object_at__tensor0000o12811101213_tensor0000o12811101213_tensor0000o12810111213_tensor0000o12811101213_tensor_0 --------------------------
	.section	.nv.constant2.kernel_cutlass_kernel_flash_attncuteflash_fwd_sm100FlashAttentionForwardSm100_object_at__tensor0000o12811101213_tensor0000o12811101213_tensor0000o12810111213_tensor0000o12811101213_tensor_0,"a",@progbits
	.sectionflags	@""
	.align	4
.nv.constant2.kernel_cutlass_kernel_flash_attncuteflash_fwd_sm100FlashAttentionForwardSm100_object_at__tensor0000o12811101213_tensor0000o12811101213_tensor0000o12810111213_tensor0000o12811101213_tensor_0:
        /*0000*/ 	.byte	0x20, 0x05, 0x00, 0x00, 0xf0, 0x04, 0x00, 0x00, 0x20, 0x3d, 0x00, 0x00, 0xf0, 0x05, 0x00, 0x00
        /*0010*/ 	.byte	0xc0, 0x05, 0x00, 0x00, 0x20, 0x3d, 0x00, 0x00, 0x60, 0x0b, 0x00, 0x00, 0xb0, 0x06, 0x00, 0x00
        /*0020*/ 	.byte	0x20, 0x3d, 0x00, 0x00


//--------------------- .text.kernel_cutlass_kernel_flash_attncuteflash_fwd_sm100FlashAttentionForwardSm100_object_at__tensor0000o12811101213_tensor0000o12811101213_tensor0000o12810111213_tensor0000o12811101213_tensor_0 --------------------------
	.section	.text.kernel_cutlass_kernel_flash_attncuteflash_fwd_sm100FlashAttentionForwardSm100_object_at__tensor0000o12811101213_tensor0000o12811101213_tensor0000o12810111213_tensor0000o12811101213_tensor_0,"ax",@progbits
	.align	128
        .global         kernel_cutlass_kernel_flash_attncuteflash_fwd_sm100FlashAttentionForwardSm100_object_at__tensor0000o12811101213_tensor0000o12811101213_tensor0000o12810111213_tensor0000o12811101213_tensor_0
        .type           kernel_cutlass_kernel_flash_attncuteflash_fwd_sm100FlashAttentionForwardSm100_object_at__tensor0000o12811101213_tensor0000o12811101213_tensor0000o12810111213_tensor0000o12811101213_tensor_0,@function
        .size           kernel_cutlass_kernel_flash_attncuteflash_fwd_sm100FlashAttentionForwardSm100_object_at__tensor0000o12811101213_tensor0000o12811101213_tensor0000o12810111213_tensor0000o12811101213_tensor_0,(.L_x_128 - kernel_cutlass_kernel_flash_attncuteflash_fwd_sm100FlashAttentionForwardSm100_object_at__tensor0000o12811101213_tensor0000o12811101213_tensor0000o12810111213_tensor0000o12811101213_tensor_0)
        .other          kernel_cutlass_kernel_flash_attncuteflash_fwd_sm100FlashAttentionForwardSm100_object_at__tensor0000o12811101213_tensor0000o12811101213_tensor0000o12810111213_tensor0000o12811101213_tensor_0,@"STO_CUDA_ENTRY STV_DEFAULT"
kernel_cutlass_kernel_flash_attncuteflash_fwd_sm100FlashAttentionForwardSm100_object_at__tensor0000o12811101213_tensor0000o12811101213_tensor0000o12810111213_tensor0000o12811101213_tensor_0:
.text.kernel_cutlass_kernel_flash_attncuteflash_fwd_sm100FlashAttentionForwardSm100_object_at__tensor0000o12811101213_tensor0000o12811101213_tensor0000o12810111213_tensor0000o12811101213_tensor_0:
[----:B------:R-:W1:Y:S01]  /*0000*/  LDC R1, c[0x0][0x37c] ;  /* 0x0000df00ff017b82 */ /* 0x000e620000000800 */
[----:B------:R-:W2:Y:S02]  /*0010*/  S2R R0, SR_TID.X ;  /* 0x0000000000007919 */ /* 0x000ea40000002100 */
[----:B--2---:R-:W-:-:S04]  /*0020*/  SHF.R.U32.HI R2, RZ, 0x5, R0 ;  /* 0x00000005ff027819 */ /* 0x004fc80000011600 */
[----:B------:R-:W-:-:S13]  /*0030*/  R2UR UR47, R2 ;  /* 0x00000000022f72ca */ /* 0x000fda00000e0000 */
[----:B------:R-:W-:-:S09]  /*0040*/  UISETP.NE.AND UP0, UPT, UR47, URZ, UPT ;  /* 0x000000ff2f00728c */ /* 0x000fd2000bf05270 */
[----:B-1----:R-:W-:Y:S05]  /*0050*/  BRA.U UP0, `(.L_x_0) ;  /* 0x0000000100f07547 */ /* 0x002fea000b800000 */
[----:B------:R-:W1:Y:S01]  /*0060*/  S2UR UR6, SR_CgaCtaId ;  /* 0x00000000000679c3 */ /* 0x000e620000008800 */
[----:B------:R-:W2:Y:S01]  /*0070*/  LDCU.64 UR4, c[0x0][0x348] ;  /* 0x00006900ff0477ac */ /* 0x000ea20008000a00 */
[----:B------:R-:W-:Y:S01]  /*0080*/  UMOV UR7, 0x400 ;  /* 0x0000040000077882 */ /* 0x000fe20000000000 */
[----:B------:R-:W-:Y:S01]  /*0090*/  UMOV UR9, 0x1 ;  /* 0x0000000100097882 */ /* 0x000fe20000000000 */
[----:B------:R-:W-:Y:S01]  /*00a0*/  UMOV UR22, 0x100 ;  /* 0x0000010000167882 */ /* 0x000fe20000000000 */
[----:B------:R-:W-:Y:S01]  /*00b0*/  UMOV UR20, 0x4 ;  /* 0x0000000400147882 */ /* 0x000fe20000000000 */
[----:B------:R-:W-:-:S04]  /*00c0*/  UIADD3 UR22, UPT, UPT, -UR22, 0x100000, URZ ;  /* 0x0010000016167890 */ /* 0x000fc8000fffe1ff */
[----:B------:R-:W-:Y:S02]  /*00d0*/  USHF.L.U32 UR23, UR22, 0xb, URZ ;  /* 0x0000000b16177899 */ /* 0x000fe400080006ff */
[----:B------:R-:W-:Y:S01]  /*00e0*/  USHF.L.U32 UR22, UR22, 0x1, URZ ;  /* 0x0000000116167899 */ /* 0x000fe200080006ff */
[----:B------:R-:W-:Y:S01]  /*00f0*/  UMOV UR16, 0x80 ;  /* 0x0000008000107882 */ /* 0x000fe20000000000 */
[----:B------:R-:W-:-:S04]  /*0100*/  UIADD3 UR20, UPT, UPT, -UR20, 0x100000, URZ ;  /* 0x0010000014147890 */ /* 0x000fc8000fffe1ff */
[----:B------:R-:W-:Y:S02]  /*0110*/  USHF.L.U32 UR21, UR20, 0xb, URZ ;  /* 0x0000000b14157899 */ /* 0x000fe400080006ff */
[----:B------:R-:W-:Y:S01]  /*0120*/  USHF.L.U32 UR20, UR20, 0x1, URZ ;  /* 0x0000000114147899 */ /* 0x000fe200080006ff */
[----:B------:R-:W-:Y:S01]  /*0130*/  UMOV UR18, 0x20 ;  /* 0x0000002000127882 */ /* 0x000fe20000000000 */
[----:B------:R-:W-:-:S04]  /*0140*/  UIADD3 UR16, UPT, UPT, -UR16, 0x100000, URZ ;  /* 0x0010000010107890 */ /* 0x000fc8000fffe1ff */
[----:B------:R-:W-:Y:S02]  /*0150*/  USHF.L.U32 UR17, UR16, 0xb, URZ ;  /* 0x0000000b10117899 */ /* 0x000fe400080006ff */
[----:B------:R-:W-:Y:S02]  /*0160*/  USHF.L.U32 UR16, UR16, 0x1, URZ ;  /* 0x0000000110107899 */ /* 0x000fe400080006ff */
[----:B------:R-:W-:-:S04]  /*0170*/  UIADD3 UR18, UPT, UPT, -UR18, 0x100000, URZ ;  /* 0x0010000012127890 */ /* 0x000fc8000fffe1ff */
[----:B------:R-:W-:Y:S02]  /*0180*/  USHF.L.U32 UR19, UR18, 0xb, URZ ;  /* 0x0000000b12137899 */ /* 0x000fe400080006ff */
[----:B------:R-:W-:Y:S02]  /*0190*/  USHF.L.U32 UR18, UR18, 0x1, URZ ;  /* 0x0000000112127899 */ /* 0x000fe400080006ff */
[----:B--2---:R-:W-:Y:S02]  /*01a0*/  UIADD3 UR14, UP3, UPT, UR4, 0x80, URZ ;  /* 0x00000080040e7890 */ /* 0x004fe4000ff7e0ff */
[----:B------:R-:W-:Y:S02]  /*01b0*/  UIADD3 UR12, UP2, UPT, UR4, 0x100, URZ ;  /* 0x00000100040c7890 */ /* 0x000fe4000ff5e0ff */
[----:B------:R-:W-:Y:S02]  /*01c0*/  UIADD3 UR10, UP1, UPT, UR4, 0x180, URZ ;  /* 0x00000180040a7890 */ /* 0x000fe4000ff3e0ff */
[----:B------:R-:W-:-:S02]  /*01d0*/  UIADD3 UR8, UP0, UPT, UR4, 0x200, URZ ;  /* 0x0000020004087890 */ /* 0x000fc4000ff1e0ff */
[----:B-1----:R-:W-:Y:S02]  /*01e0*/  ULEA UR4, UR6, UR7, 0x18 ;  /* 0x0000000706047291 */ /* 0x002fe4000f8ec0ff */
[----:B------:R-:W-:-:S04]  /*01f0*/  UIADD3 UR6, UPT, UPT, -UR9, 0x100000, URZ ;  /* 0x0010000009067890 */ /* 0x000fc8000fffe1ff */
[----:B------:R-:W-:Y:S02]  /*0200*/  USHF.L.U32 UR7, UR6, 0xb, URZ ;  /* 0x0000000b06077899 */ /* 0x000fe400080006ff */
[----:B------:R-:W-:Y:S02]  /*0210*/  USHF.L.U32 UR6, UR6, 0x1, URZ ;  /* 0x0000000106067899 */ /* 0x000fe400080006ff */
[----:B------:R-:W-:Y:S02]  /*0220*/  UIADD3.X UR15, UPT, UPT, URZ, UR5, URZ, UP3, !UPT ;  /* 0x00000005ff0f7290 */ /* 0x000fe40009ffe4ff */
[----:B------:R-:W-:Y:S02]  /*0230*/  UIADD3.X UR13, UPT, UPT, URZ, UR5, URZ, UP2, !UPT ;  /* 0x00000005ff0d7290 */ /* 0x000fe400097fe4ff */
[----:B------:R-:W-:Y:S02]  /*0240*/  UIADD3.X UR11, UPT, UPT, URZ, UR5, URZ, UP1, !UPT ;  /* 0x00000005ff0b7290 */ /* 0x000fe40008ffe4ff */
[----:B------:R-:W-:-:S03]  /*0250*/  UIADD3.X UR9, UPT, UPT, URZ, UR5, URZ, UP0, !UPT ;  /* 0x00000005ff097290 */ /* 0x000fc600087fe4ff */
[----:B------:R1:W-:Y:S02]  /*0260*/  UTMACCTL.PF [UR14] ;  /* 0x000000000e0079b9 */ /* 0x0003e40008040000 */
[----:B------:R1:W-:Y:S02]  /*0270*/  UTMACCTL.PF [UR12] ;  /* 0x000000000c0079b9 */ /* 0x0003e40008040000 */
[----:B------:R1:W-:Y:S02]  /*0280*/  UTMACCTL.PF [UR10] ;  /* 0x000000000a0079b9 */ /* 0x0003e40008040000 */
[----:B------:R1:W-:Y:S01]  /*0290*/  UTMACCTL.PF [UR8] ;  /* 0x00000000080079b9 */ /* 0x0003e20008040000 */
[----:B------:R-:W2:Y:S02]  /*02a0*/  FENCE.VIEW.ASYNC.S ;  /* 0x00000000000073c6 */ /* 0x000ea40000000000 */
[----:B--2---:R1:W2:Y:S01]  /*02b0*/  SYNCS.EXCH.64 URZ, [UR4], UR6 ;  /* 0x0000000604ff75b2 */ /* 0x0042a20008000100 */
[----:B------:R1:W3:Y:S01]  /*02c0*/  SYNCS.EXCH.64 URZ, [UR4+0x8], UR6 ;  /* 0x0000080604ff75b2 */ /* 0x0002e20008000100 */
[----:B------:R1:W4:Y:S01]  /*02d0*/  SYNCS.EXCH.64 URZ, [UR4+0x10], UR6 ;  /* 0x0000100604ff75b2 */ /* 0x0003220008000100 */
[----:B------:R1:W5:Y:S01]  /*02e0*/  SYNCS.EXCH.64 URZ, [UR4+0x18], UR6 ;  /* 0x0000180604ff75b2 */ /* 0x0003620008000100 */
[----:B------:R1:W1:Y:S01]  /*02f0*/  SYNCS.EXCH.64 URZ, [UR4+0x20], UR6 ;  /* 0x0000200604ff75b2 */ /* 0x0002620008000100 */
        /* <DEDUP_REMOVED lines=17> */
[----:B------:R-:W-:Y:S01]  /*0410*/  NOP ;  /* 0x0000000000007918 */ /* 0x000fe20000000000 */
.L_x_0:
[----:B------:R-:W-:Y:S01]  /*0420*/  NOP ;  /* 0x0000000000007918 */ /* 0x000fe20000000000 */
[----:B------:R-:W-:Y:S01]  /*0430*/  UISETP.GT.AND UP0, UPT, UR47, 0xb, UPT ;  /* 0x0000000b2f00788c */ /* 0x000fe2000bf04270 */
[----:B-12345:R-:W-:Y:S08]  /*0440*/  BAR.SYNC.DEFER_BLOCKING 0x0 ;  /* 0x0000000000007b1d */ /* 0x03eff00000010000 */
[----:B------:R-:W-:Y:S05]  /*0450*/  BRA.U UP0, `(.L_x_1) ;  /* 0x0000000100707547 */ /* 0x000fea000b800000 */
[----:B------:R-:W-:-:S09]  /*0460*/  UISETP.GT.AND UP0, UPT, UR47, 0x5, UPT ;  /* 0x000000052f00788c */ /* 0x000fd2000bf04270 */
[----:B------:R-:W-:Y:S05]  /*0470*/  BRA.U UP0, `(.L_x_2) ;  /* 0x0000000100347547 */ /* 0x000fea000b800000 */
[----:B------:R-:W-:Y:S01]  /*0480*/  IMAD.MOV.U32 R3, RZ, RZ, -0x4 ;  /* 0xfffffffcff037424 */ /* 0x000fe200078e00ff */
[----:B------:R-:W-:-:S04]  /*0490*/  MOV R2, UR47 ;  /* 0x0000002f00027c02 */ /* 0x000fc80008000f00 */
[----:B------:R-:W-:-:S05]  /*04a0*/  VIADDMNMX.U32 R2, R3, R2, 0x2, PT ;  /* 0x0000000203027446 */ /* 0x000fca0003800002 */
[----:B------:R-:W-:-:S04]  /*04b0*/  IMAD.SHL.U32 R4, R2, 0x4, RZ ;  /* 0x0000000402047824 */ /* 0x000fc800078e00ff */
[----:B------:R-:W1:Y:S02]  /*04c0*/  LDC R2, c[0x2][R4] ;  /* 0x0080000004027b82 */ /* 0x000e640000000800 */
[----:B-1----:R-:W-:-:S04]  /*04d0*/  SHF.R.S32.HI R3, RZ, 0x1f, R2 ;  /* 0x0000001fff037819 */ /* 0x002fc80000011402 */
.L_x_114:
[----:B------:R-:W-:Y:S05]  /*04e0*/  BRX R2 -0x4f0                                                                                                                                                                                                      (*"BRANCH_TARGETS .L_x_115,.L_x_116,.L_x_5"*) ;  /* 0xfffffff802c47949 */ /* 0x000fea000383ffff */
.L_x_116:
[----:B------:R-:W-:-:S08]  /*04f0*/  NOP ;  /* 0x0000000000007918 */ /* 0x000fd00000000000 */
[----:B------:R-:W1:-:S00]  /*0500*/  USETMAXREG.DEALLOC.CTAPOOL 0x38 ;  /* 0x00000038000079c8 */ /* 0x000e4000080e0500 */
[----:B-1----:R-:W-:Y:S05]  /*0510*/  BRA `(.L_x_3) ;  /* 0x000000ac00747947 */ /* 0x002fea0003800000 */
.L_x_115:
[----:B------:R-:W-:-:S08]  /*0520*/  NOP ;  /* 0x0000000000007918 */ /* 0x000fd00000000000 */
[----:B------:R-:W1:-:S00]  /*0530*/  USETMAXREG.DEALLOC.CTAPOOL 0x38 ;  /* 0x00000038000079c8 */ /* 0x000e4000080e0500 */
[----:B-1----:R-:W-:Y:S05]  /*0540*/  BRA `(.L_x_3) ;  /* 0x000000ac00687947 */ /* 0x002fea0003800000 */
.L_x_2:
[----:B------:R-:W-:Y:S01]  /*0550*/  IMAD.MOV.U32 R3, RZ, RZ, -0x6 ;  /* 0xfffffffaff037424 */ /* 0x000fe200078e00ff */
[----:B------:R-:W-:-:S04]  /*0560*/  MOV R2, UR47 ;  /* 0x0000002f00027c02 */ /* 0x000fc80008000f00 */
[----:B------:R-:W-:-:S05]  /*0570*/  VIADDMNMX.U32 R2, R3, R2, 0x2, PT ;  /* 0x0000000203027446 */ /* 0x000fca0003800002 */
[----:B------:R-:W-:-:S04]  /*0580*/  IMAD.SHL.U32 R4, R2, 0x4, RZ ;  /* 0x0000000402047824 */ /* 0x000fc800078e00ff */
[----:B------:R-:W1:Y:S02]  /*0590*/  LDC R2, c[0x2][R4+0xc] ;  /* 0x0080030004027b82 */ /* 0x000e640000000800 */
[----:B-1----:R-:W-:-:S04]  /*05a0*/  SHF.R.S32.HI R3, RZ, 0x1f, R2 ;  /* 0x0000001fff037819 */ /* 0x002fc80000011402 */
.L_x_118:
[----:B------:R-:W-:Y:S05]  /*05b0*/  BRX R2 -0x5c0                                                                                                                                                                                                      (*"BRANCH_TARGETS .L_x_119,.L_x_120,.L_x_5"*) ;  /* 0xfffffff802907949 */ /* 0x000fea000383ffff */
.L_x_120:
[----:B------:R-:W-:-:S08]  /*05c0*/  NOP ;  /* 0x0000000000007918 */ /* 0x000fd00000000000 */
[----:B------:R-:W1:-:S00]  /*05d0*/  USETMAXREG.DEALLOC.CTAPOOL 0x38 ;  /* 0x00000038000079c8 */ /* 0x000e4000080e0500 */
[----:B-1----:R-:W-:Y:S05]  /*05e0*/  BRA `(.L_x_3) ;  /* 0x000000ac00407947 */ /* 0x002fea0003800000 */
.L_x_119:
[----:B------:R-:W-:-:S08]  /*05f0*/  NOP ;  /* 0x0000000000007918 */ /* 0x000fd00000000000 */
[----:B------:R-:W1:-:S00]  /*0600*/  USETMAXREG.DEALLOC.CTAPOOL 0x38 ;  /* 0x00000038000079c8 */ /* 0x000e4000080e0500 */
[----:B-1----:R-:W-:Y:S05]  /*0610*/  BRA `(.L_x_3) ;  /* 0x000000ac00347947 */ /* 0x002fea0003800000 */
.L_x_1:
        /* <DEDUP_REMOVED lines=8> */
.L_x_122:
[----:B------:R-:W-:Y:S05]  /*06a0*/  BRX R2 -0x6b0                                                                                                                                                                                                      (*"BRANCH_TARGETS .L_x_123,.L_x_124,.L_x_5"*) ;  /* 0xfffffff802547949 */ /* 0x000fea000383ffff */
.L_x_124:
[----:B------:R-:W-:-:S08]  /*06b0*/  NOP ;  /* 0x0000000000007918 */ /* 0x000fd00000000000 */
[----:B------:R-:W1:-:S00]  /*06c0*/  USETMAXREG.DEALLOC.CTAPOOL 0x38 ;  /* 0x00000038000079c8 */ /* 0x000e4000080e0500 */
[----:B------:R-:W2:Y:S01]  /*06d0*/  S2UR UR14, SR_CTAID.X ;  /* 0x00000000000e79c3 */ /* 0x000ea20000002500 */
[----:B------:R-:W2:Y:S01]  /*06e0*/  LDCU UR4, c[0x0][0x640] ;  /* 0x0000c800ff0477ac */ /* 0x000ea20008000800 */
[----:B------:R-:W3:Y:S01]  /*06f0*/  LDCU.U8 UR8, c[0x0][0x644] ;  /* 0x0000c880ff0877ac */ /* 0x000ee20008000000 */
[----:B------:R-:W4:Y:S01]  /*0700*/  LDCU.U8 UR7, c[0x0][0x645] ;  /* 0x0000c8a0ff0777ac */ /* 0x000f220008000000 */
[----:B------:R-:W5:Y:S01]  /*0710*/  LDCU UR6, c[0x0][0x654] ;  /* 0x0000ca80ff0677ac */ /* 0x000f620008000800 */
[----:B------:R-:W1:Y:S01]  /*0720*/  LDCU.U8 UR13, c[0x0][0x638] ;  /* 0x0000c700ff0d77ac */ /* 0x000e620008000000 */
[----:B------:R-:W1:Y:S01]  /*0730*/  LDCU.U8 UR15, c[0x0][0x650] ;  /* 0x0000ca00ff0f77ac */ /* 0x000e620008000000 */
[----:B--2---:R-:W-:Y:S01]  /*0740*/  UIMAD.WIDE.U32 UR4, UR14, UR4, URZ ;  /* 0x000000040e0472a5 */ /* 0x004fe2000f8e00ff */
[----:B------:R-:W2:Y:S03]  /*0750*/  LDCU.U8 UR11, c[0x0][0x639] ;  /* 0x0000c720ff0b77ac */ /* 0x000ea60008000000 */
[----:B------:R-:W-:Y:S01]  /*0760*/  UIADD3 UR4, UPT, UPT, -UR5, UR14, URZ ;  /* 0x0000000e05047290 */ /* 0x000fe2000fffe1ff */
[----:B------:R-:W2:Y:S03]  /*0770*/  LDCU.U8 UR12, c[0x0][0x651] ;  /* 0x0000ca20ff0c77ac */ /* 0x000ea60008000000 */
[----:B---3--:R-:W-:Y:S01]  /*0780*/  USHF.R.U32.HI UR4, URZ, UR8, UR4 ;  /* 0x00000008ff047299 */ /* 0x008fe20008011604 */
[----:B------:R-:W3:Y:S03]  /*0790*/  LDCU.64 UR8, c[0x0][0x630] ;  /* 0x0000c600ff0877ac */ /* 0x000ee60008000a00 */
[----:B------:R-:W-:-:S04]  /*07a0*/  UIADD3 UR4, UPT, UPT, UR5, UR4, URZ ;  /* 0x0000000405047290 */ /* 0x000fc8000fffe0ff */
[----:B----4-:R-:W-:Y:S01]  /*07b0*/  USHF.R.U32.HI UR10, URZ, UR7, UR4 ;  /* 0x00000007ff0a7299 */ /* 0x010fe20008011604 */
[----:B------:R-:W4:Y:S03]  /*07c0*/  LDCU UR7, c[0x0][0x63c] ;  /* 0x0000c780ff0777ac */ /* 0x000f260008000800 */
[----:B-----5:R-:W-:Y:S02]  /*07d0*/  UISETP.GE.AND UP0, UPT, UR10, UR6, UPT ;  /* 0x000000060a00728c */ /* 0x020fe4000bf06270 */
[----:B------:R-:W-:Y:S02]  /*07e0*/  UIADD3 UR4, UPT, UPT, -UR10, URZ, URZ ;  /* 0x000000ff0a047290 */ /* 0x000fe4000fffe1ff */
[----:B-1----:R-:W-:Y:S01]  /*07f0*/  USEL UR6, UR13, UR15, !UP0 ;  /* 0x0000000f0d067287 */ /* 0x002fe2000c000000 */
[----:B------:R-:W1:Y:S03]  /*0800*/  LDCU.U8 UR15, c[0x0][0x62c] ;  /* 0x0000c580ff0f77ac */ /* 0x000e660008000000 */
[----:B------:R-:W-:-:S03]  /*0810*/  ULOP3.LUT UR6, UR6, 0xff, URZ, 0xc0, !UPT ;  /* 0x000000ff06067892 */ /* 0x000fc6000f8ec0ff */
[----:B---3--:R-:W3:Y:S01]  /*0820*/  @UP0 LDCU UR9, c[0x0][0x64c] ;  /* 0x0000c980ff0907ac */ /* 0x008ee20008000800 */
[----:B----4-:R-:W-:Y:S01]  /*0830*/  UIMAD UR7, UR4, UR7, UR14 ;  /* 0x00000007040772a4 */ /* 0x010fe2000f8e020e */
[----:B------:R-:W4:Y:S03]  /*0840*/  @UP0 LDCU UR8, c[0x0][0x648] ;  /* 0x0000c900ff0807ac */ /* 0x000f260008000800 */
[----:B---3--:R-:W-:Y:S02]  /*0850*/  UIMAD.WIDE.U32 UR4, UR7, UR9, URZ ;  /* 0x00000009070472a5 */ /* 0x008fe4000f8e00ff */
[----:B--2---:R-:W-:Y:S02]  /*0860*/  USEL UR9, UR11, UR12, !UP0 ;  /* 0x0000000c0b097287 */ /* 0x004fe4000c000000 */
[----:B------:R-:W-:Y:S01]  /*0870*/  UIADD3 UR4, UPT, UPT, UR7, -UR5, URZ ;  /* 0x8000000507047290 */ /* 0x000fe2000fffe0ff */
[----:B------:R-:W2:Y:S03]  /*0880*/  LDCU.64 UR12, c[0x0][0x620] ;  /* 0x0000c400ff0c77ac */ /* 0x000ea60008000a00 */
[----:B------:R-:W-:-:S02]  /*0890*/  USHF.R.U32.HI UR4, URZ, UR6, UR4 ;  /* 0x00000006ff047299 */ /* 0x000fc40008011604 */
[----:B------:R-:W-:Y:S02]  /*08a0*/  ULOP3.LUT UR6, UR9, 0xff, URZ, 0xc0, !UPT ;  /* 0x000000ff09067892 */ /* 0x000fe4000f8ec0ff */
[----:B------:R-:W-:Y:S01]  /*08b0*/  UIADD3 UR4, UPT, UPT, UR5, UR4, URZ ;  /* 0x0000000405047290 */ /* 0x000fe2000fffe0ff */
[----:B------:R-:W3:Y:S03]  /*08c0*/  LDCU UR5, c[0x0][0x628] ;  /* 0x0000c500ff0577ac */ /* 0x000ee60008000800 */
[----:B------:R-:W-:Y:S01]  /*08d0*/  USHF.R.U32.HI UR9, URZ, UR6, UR4 ;  /* 0x00000006ff097299 */ /* 0x000fe20008011604 */
[----:B------:R-:W5:Y:S03]  /*08e0*/  LDCU.U8 UR11, c[0x0][0x62d] ;  /* 0x0000c5a0ff0b77ac */ /* 0x000f660008000000 */
[----:B------:R-:W-:-:S04]  /*08f0*/  UIADD3 UR4, UPT, UPT, -UR9, URZ, URZ ;  /* 0x000000ff09047290 */ /* 0x000fc8000fffe1ff */
[----:B----4-:R-:W-:-:S04]  /*0900*/  UIMAD UR4, UR8, UR4, UR7 ;  /* 0x00000004080472a4 */ /* 0x010fc8000f8e0207 */
[----:B--2---:R-:W-:-:S04]  /*0910*/  UIMAD UR6, UR10, UR12, UR4 ;  /* 0x0000000c0a0672a4 */ /* 0x004fc8000f8e0204 */
[----:B---3--:R-:W-:-:S07]  /*0920*/  UIMAD.WIDE.U32 UR4, UR6, UR5, URZ ;  /* 0x00000005060472a5 */ /* 0x008fce000f8e00ff */
[----:B------:R-:W-:Y:S02]  /*0930*/  UMOV UR4, UR5 ;  /* 0x0000000500047c82 */ /* 0x000fe40008000000 */
[----:B------:R-:W-:Y:S02]  /*0940*/  UIADD3 UR12, UPT, UPT, UR6, -UR4, URZ ;  /* 0x80000004060c7290 */ /* 0x000fe4000fffe0ff */
[----:B------:R-:W2:Y:S02]  /*0950*/  LDCU UR5, c[0x0][0x60c] ;  /* 0x0000c180ff0577ac */ /* 0x000ea40008000800 */
[----:B-1----:R-:W-:-:S04]  /*0960*/  USHF.R.U32.HI UR12, URZ, UR15, UR12 ;  /* 0x0000000fff0c7299 */ /* 0x002fc8000801160c */
[----:B------:R-:W-:-:S04]  /*0970*/  UIADD3 UR12, UPT, UPT, UR4, UR12, URZ ;  /* 0x0000000c040c7290 */ /* 0x000fc8000fffe0ff */
[----:B-----5:R-:W-:-:S04]  /*0980*/  USHF.R.U32.HI UR12, URZ, UR11, UR12 ;  /* 0x0000000bff0c7299 */ /* 0x020fc8000801160c */
[----:B------:R-:W-:Y:S02]  /*0990*/  UIADD3 UR11, UPT, UPT, -UR12, URZ, URZ ;  /* 0x000000ff0c0b7290 */ /* 0x000fe4000fffe1ff */
[----:B--2---:R-:W-:Y:S02]  /*09a0*/  UISETP.GE.AND UP0, UPT, UR14, UR5, UPT ;  /* 0x000000050e00728c */ /* 0x004fe4000bf06270 */
[----:B------:R-:W-:-:S07]  /*09b0*/  UIMAD UR11, UR11, UR13, UR6 ;  /* 0x0000000d0b0b72a4 */ /* 0x000fce000f8e0206 */
[----:B------:R-:W-:Y:S05]  /*09c0*/  BRA.U UP0, `(.L_x_5) ;  /* 0x0000003100d47547 */ /* 0x000fea000b800000 */
[----:B------:R-:W1:Y:S01]  /*09d0*/  S2UR UR4, SR_CgaCtaId ;  /* 0x00000000000479c3 */ /* 0x000e620000008800 */
[----:B------:R-:W-:Y:S01]  /*09e0*/  UMOV UR5, 0x400 ;  /* 0x0000040000057882 */ /* 0x000fe20000000000 */
[----:B------:R-:W2:Y:S01]  /*09f0*/  LDCU.64 UR6, c[0x0][0x348] ;  /* 0x00006900ff0677ac */ /* 0x000ea20008000a00 */
[----:B------:R-:W-:Y:S01]  /*0a00*/  ULOP3.LUT UR10, URZ, UR9, URZ, 0x33, !UPT ;  /* 0x00000009ff0a7292 */ /* 0x000fe2000f8e33ff */
[----:B------:R-:W-:Y:S02]  /*0a10*/  UMOV UR13, 0x40 ;  /* 0x00000040000d7882 */ /* 0x000fe40000000000 */
[----:B------:R-:W-:Y:S01]  /*0a20*/  UMOV UR9, URZ ;  /* 0x000000ff00097c82 */ /* 0x000fe20008000000 */
[----:B--2---:R-:W-:Y:S02]  /*0a30*/  UIADD3 UR6, UP0, UPT, UR6, 0x200, URZ ;  /* 0x0000020006067890 */ /* 0x004fe4000ff1e0ff */
[----:B-1----:R-:W-:Y:S01]  /*0a40*/  ULEA UR4, UR4, UR5, 0x18 ;  /* 0x0000000504047291 */ /* 0x002fe2000f8ec0ff */
[----:B------:R-:W1:Y:S03]  /*0a50*/  LDCU UR5, c[0x0][0x614] ;  /* 0x0000c280ff0577ac */ /* 0x000e660008000800 */
[----:B------:R-:W-:-:S02]  /*0a60*/  UIADD3 UR8, UPT, UPT, UR4, 0x800, URZ ;  /* 0x0000080004087890 */ /* 0x000fc4000fffe0ff */
[----:B------:R-:W-:-:S03]  /*0a70*/  UIADD3.X UR7, UPT, UPT, URZ, UR7, URZ, UP0, !UPT ;  /* 0x00000007ff077290 */ /* 0x000fc600087fe4ff */
[----:B------:R-:W2:Y:S01]  /*0a80*/  SYNCS.PHASECHK.TRANS64.TRYWAIT P0, [UR4+0xa0], RZ ;  /* 0x0000a0ffff0075a7 */ /* 0x000ea20008001104 */
[----:B-1----:R-:W-:Y:S02]  /*0a90*/  UIADD3 UR10, UPT, UPT, UR10, UR5, URZ ;  /* 0x000000050a0a7290 */ /* 0x002fe4000fffe0ff */
[----:B------:R-:W-:Y:S02]  /*0aa0*/  UIADD3 UR5, UPT, UPT, UR4, 0x4800, URZ ;  /* 0x0000480004057890 */ /* 0x000fe4000fffe0ff */
[----:B------:R-:W-:Y:S01]  /*0ab0*/  USHF.L.U32 UR10, UR10, 0x7, URZ ;  /* 0x000000070a0a7899 */ /* 0x000fe200080006ff */
[----:B--2---:R-:W-:Y:S11]  /*0ac0*/  @!P0 BRA `(.L_x_6) ;  /* 0x000000c000c88947 */ /* 0x004ff60003800000 */
.L_x_59:
[----:B------:R2:W-:Y:S01]  /*0ad0*/  UTMASTG.4D [UR8], [UR6], desc[URZ] ;  /* 0x0000ff08060073b5 */ /* 0x0005e20008019000 */
[----:B-1----:R-:W-:Y:S01]  /*0ae0*/  HFMA2 R2, -RZ, RZ, 0, 5.9604644775390625e-08 ;  /* 0x00000001ff027431 */ /* 0x002fe200000001ff */
[----:B--2---:R-:W-:Y:S01]  /*0af0*/  UMOV UR8, UR5 ;  /* 0x0000000500087c82 */ /* 0x004fe20008000000 */
[----:B------:R-:W-:Y:S02]  /*0b00*/  UMOV UR9, UR13 ;  /* 0x0000000d00097c82 */ /* 0x000fe40008000000 */
[----:B------:R1:W-:Y:S01]  /*0b10*/  UTMASTG.4D [UR8], [UR6], desc[URZ] ;  /* 0x0000ff08060073b5 */ /* 0x0003e20008019000 */
[----:B------:R0:W-:Y:S01]  /*0b20*/  UTMACMDFLUSH ;  /* 0x00000000000079b7 */ /* 0x0001e20000000000 */
[----:B------:R-:W-:-:S04]  /*0b30*/  DEPBAR.LE SB0, 0x0 ;  /* 0x000080000000791a */ /* 0x000fc80000000000 */
[----:B------:R1:W-:Y:S01]  /*0b40*/  SYNCS.ARRIVE.TRANS64.ART0 RZ, [UR4+0xa8], R2 ;  /* 0x0000a802ffff79a7 */ /* 0x0003e20008500004 */
[----:B------:R-:W-:Y:S05]  /*0b50*/  BRA `(.L_x_5) ;  /* 0x0000003000707947 */ /* 0x000fea0003800000 */
.L_x_123:
[----:B------:R-:W-:-:S08]  /*0b60*/  NOP ;  /* 0x0000000000007918 */ /* 0x000fd00000000000 */
[----:B------:R-:W1:-:S00]  /*0b70*/  USETMAXREG.DEALLOC.CTAPOOL 0x38 ;  /* 0x00000038000079c8 */ /* 0x000e4000080e0500 */
[----:B------:R-:W2:Y:S01]  /*0b80*/  S2UR UR10, SR_CgaCtaId ;  /* 0x00000000000a79c3 */ /* 0x000ea20000008800 */
[----:B------:R-:W-:Y:S01]  /*0b90*/  NOP ;  /* 0x0000000000007918 */ /* 0x000fe20000000000 */
[----:B------:R-:W-:Y:S02]  /*0ba0*/  UMOV UR4, 0x40 ;  /* 0x0000004000047882 */ /* 0x000fe40000000000 */
[----:B--2---:R-:W-:-:S09]  /*0bb0*/  ULEA UR4, UR10, UR4, 0x18 ;  /* 0x000000040a047291 */ /* 0x004fd2000f8ec0ff */
[----:B-1----:R-:W1:Y:S01]  /*0bc0*/  LDS.U8 R2, [UR4] ;  /* 0x00000004ff027984 */ /* 0x002e620008000000 */
[----:B------:R-:W-:Y:S02]  /*0bd0*/  UMOV UR4, 0x400 ;  /* 0x0000040000047882 */ /* 0x000fe40000000000 */
[----:B------:R-:W-:Y:S01]  /*0be0*/  ULEA UR9, UR10, UR4, 0x18 ;  /* 0x000000040a097291 */ /* 0x000fe2000f8ec0ff */
[----:B-1----:R-:W-:-:S13]  /*0bf0*/  ISETP.NE.AND P0, PT, R2, RZ, PT ;  /* 0x000000ff0200720c */ /* 0x002fda0003f05270 */
[----:B------:R-:W-:Y:S05]  /*0c00*/  @P0 BRA `(.L_x_7) ;  /* 0x00000000007c0947 */ /* 0x000fea0003800000 */
[----:B------:R-:W-:-:S13]  /*0c10*/  ELECT P0, URZ, PT ;  /* 0x0000000000ff782f */ /* 0x000fda0003800000 */
[----:B------:R-:W-:Y:S05]  /*0c20*/  @!P0 BRA `(.L_x_8) ;  /* 0x0000000000848947 */ /* 0x000fea0003800000 */
[----:B------:R-:W-:Y:S01]  /*0c30*/  UMOV UR4, 0x10 ;  /* 0x0000001000047882 */ /* 0x000fe20000000000 */
[----:B------:R-:W-:-:S04]  /*0c40*/  IMAD.MOV.U32 R3, RZ, RZ, 0xffff ;  /* 0x0000ffffff037424 */ /* 0x000fc800078e00ff */
[----:B------:R-:W-:Y:S04]  /*0c50*/  DEPBAR.LE SB1, 0x36 ;  /* 0x00009d800000791a */ /* 0x000fe80000000000 */
[----:B------:R-:W1:Y:S02]  /*0c60*/  UTCATOMSWS.FIND_AND_SET.ALIGN UP0, UR4, UR4 ;  /* 0x00000004000475e3 */ /* 0x000e640008000800 */
[----:B-1----:R-:W-:Y:S01]  /*0c70*/  PLOP3.LUT P0, PT, PT, PT, UP0, 0x80, 0x8 ;  /* 0x000000000008781c */ /* 0x002fe20003f0f008 */
[----:B------:R-:W-:-:S03]  /*0c80*/  IMAD.U32 R4, RZ, RZ, UR4 ;  /* 0x00000004ff047e24 */ /* 0x000fc6000f8e00ff */
[----:B------:R-:W-:-:S04]  /*0c90*/  SEL R2, RZ, 0xffffffff, !P0 ;  /* 0xffffffffff027807 */ /* 0x000fc80004000000 */
[----:B------:R-:W-:Y:S01]  /*0ca0*/  ISETP.NE.AND P0, PT, R2, RZ, PT ;  /* 0x000000ff0200720c */ /* 0x000fe20003f05270 */
[----:B------:R-:W-:-:S12]  /*0cb0*/  IMAD.MOV.U32 R2, RZ, RZ, 0x1 ;  /* 0x00000001ff027424 */ /* 0x000fd800078e00ff */
[----:B------:R-:W-:Y:S05]  /*0cc0*/  @P0 BRA `(.L_x_9) ;  /* 0x0000000000240947 */ /* 0x000fea0003800000 */
.L_x_10:
[----:B------:R-:W-:Y:S05]  /*0cd0*/  NANOSLEEP 0x64 ;  /* 0x000000640000795d */ /* 0x000fea0003800000 */
[----:B------:R-:W-:-:S05]  /*0ce0*/  UMOV UR4, 0x10 ;  /* 0x0000001000047882 */ /* 0x000fca0000000000 */
[----:B------:R-:W-:Y:S04]  /*0cf0*/  DEPBAR.LE SB1, 0x36 ;  /* 0x00009d800000791a */ /* 0x000fe80000000000 */
[----:B------:R-:W1:Y:S02]  /*0d00*/  UTCATOMSWS.FIND_AND_SET.ALIGN UP0, UR4, UR4 ;  /* 0x00000004000475e3 */ /* 0x000e640008000800 */
[----:B-1----:R-:W-:-:S04]  /*0d10*/  PLOP3.LUT P0, PT, PT, PT, UP0, 0x80, 0x8 ;  /* 0x000000000008781c */ /* 0x002fc80003f0f008 */
[----:B------:R-:W-:-:S04]  /*0d20*/  SEL R4, RZ, 0xffffffff, !P0 ;  /* 0xffffffffff047807 */ /* 0x000fc80004000000 */
[----:B------:R-:W-:Y:S01]  /*0d30*/  ISETP.NE.AND P0, PT, R4, RZ, PT ;  /* 0x000000ff0400720c */ /* 0x000fe20003f05270 */
[----:B------:R-:W-:-:S12]  /*0d40*/  IMAD.U32 R4, RZ, RZ, UR4 ;  /* 0x00000004ff047e24 */ /* 0x000fd8000f8e00ff */
[----:B------:R-:W-:Y:S05]  /*0d50*/  @!P0 BRA `(.L_x_10) ;  /* 0xfffffffc00dc8947 */ /* 0x000fea000383ffff */
.L_x_9:
[C---:B------:R-:W-:Y:S01]  /*0d60*/  VIADD R5, R4.reuse, 0x10 ;  /* 0x0000001004057836 */ /* 0x040fe20000000000 */
[----:B------:R-:W-:Y:S01]  /*0d70*/  UMOV UR4, 0x50 ;  /* 0x0000005000047882 */ /* 0x000fe20000000000 */
[----:B------:R-:W-:Y:S01]  /*0d80*/  SHF.L.U32 R3, R3, R4, RZ ;  /* 0x0000000403037219 */ /* 0x000fe200000006ff */
[----:B------:R-:W-:Y:S01]  /*0d90*/  ULEA UR4, UR10, UR4, 0x18 ;  /* 0x000000040a047291 */ /* 0x000fe2000f8ec0ff */
[----:B------:R-:W-:Y:S01]  /*0da0*/  IMAD.SHL.U32 R4, R4, 0x20, RZ ;  /* 0x0000002004047824 */ /* 0x000fe200078e00ff */
[----:B------:R-:W-:-:S04]  /*0db0*/  SHF.L.U32 R2, R2, R5, RZ ;  /* 0x0000000502027219 */ /* 0x000fc800000006ff */
[----:B------:R-:W-:-:S05]  /*0dc0*/  LOP3.LUT R2, R2, R3, RZ, 0xfc, !PT ;  /* 0x0000000302027212 */ /* 0x000fca00078efcff */
[----:B------:R1:W-:Y:S04]  /*0dd0*/  ATOMS.OR RZ, [UR4], R2 ;  /* 0x00000002ffff798c */ /* 0x0003e8000b000004 */
[----:B------:R1:W-:Y:S01]  /*0de0*/  STS [UR9+0xd8], R4 ;  /* 0x0000d804ff007988 */ /* 0x0003e20008000809 */
[----:B------:R-:W-:Y:S05]  /*0df0*/  BRA `(.L_x_8) ;  /* 0x0000000000107947 */ /* 0x000fea0003800000 */
.L_x_7:
[----:B------:R-:W-:-:S05]  /*0e00*/  MOV R2, 0xffffffff ;  /* 0xffffffff00027802 */ /* 0x000fca0000000f00 */
[----:B------:R1:W-:Y:S02]  /*0e10*/  STS [UR9+0xd8], R2 ;  /* 0x0000d802ff007988 */ /* 0x0003e40008000809 */
[----:B-1----:R-:W-:Y:S02]  /*0e20*/  MOV R2, 0xe40 ;  /* 0x00000e4000027802 */ /* 0x002fe40000000f00 */
[----:B------:R-:W-:Y:S05]  /*0e30*/  CALL.REL.NOINC `($__internal_1_$__cuda_sm10x_tcgen05_guardrail_trap_phase_invalid_during_alloc) ;  /* 0x000000cc00087944 */ /* 0x000fea0003c00000 */
.L_x_8:
[----:B------:R-:W-:Y:S05]  /*0e40*/  WARPSYNC.ALL ;  /* 0x0000000000007948 */ /* 0x000fea0003800000 */
[----:B------:R-:W-:Y:S01]  /*0e50*/  NOP ;  /* 0x0000000000007918 */ /* 0x000fe20000000000 */
[----:B------:R-:W2:Y:S01]  /*0e60*/  S2UR UR11, SR_CTAID.X ;  /* 0x00000000000b79c3 */ /* 0x000ea20000002500 */
[----:B------:R-:W2:Y:S01]  /*0e70*/  LDCU UR4, c[0x0][0x640] ;  /* 0x0000c800ff0477ac */ /* 0x000ea20008000800 */
[----:B------:R-:W3:Y:S06]  /*0e80*/  LDCU.U8 UR7, c[0x0][0x644] ;  /* 0x0000c880ff0777ac */ /* 0x000eec0008000000 */
[----:B------:R-:W4:Y:S01]  /*0e90*/  S2UR UR19, SR_CgaCtaId ;  /* 0x00000000001379c3 */ /* 0x000f220000008800 */
[----:B------:R-:W5:Y:S01]  /*0ea0*/  LDCU UR6, c[0x0][0x654] ;  /* 0x0000ca80ff0677ac */ /* 0x000f620008000800 */
[----:B------:R-:W-:Y:S01]  /*0eb0*/  UMOV UR18, 0x400 ;  /* 0x0000040000127882 */ /* 0x000fe20000000000 */
[----:B------:R-:W1:Y:S01]  /*0ec0*/  LDCU UR8, c[0x0][0x634] ;  /* 0x0000c680ff0877ac */ /* 0x000e620008000800 */
[----:B------:R-:W1:Y:S01]  /*0ed0*/  LDCU.U8 UR12, c[0x0][0x650] ;  /* 0x0000ca00ff0c77ac */ /* 0x000e620008000000 */
[----:B------:R-:W1:Y:S01]  /*0ee0*/  LDCU.U8 UR13, c[0x0][0x651] ;  /* 0x0000ca20ff0d77ac */ /* 0x000e620008000000 */
[----:B--2---:R-:W-:-:S04]  /*0ef0*/  UIMAD.WIDE.U32 UR4, UR11, UR4, URZ ;  /* 0x000000040b0472a5 */ /* 0x004fc8000f8e00ff */
[----:B------:R-:W-:Y:S02]  /*0f00*/  UIADD3 UR4, UPT, UPT, -UR5, UR11, URZ ;  /* 0x0000000b05047290 */ /* 0x000fe4000fffe1ff */
[----:B----4-:R-:W-:Y:S02]  /*0f10*/  ULEA UR18, UR19, UR18, 0x18 ;  /* 0x0000001213127291 */ /* 0x010fe4000f8ec0ff */
[----:B---3--:R-:W-:Y:S01]  /*0f20*/  USHF.R.U32.HI UR4, URZ, UR7, UR4 ;  /* 0x00000007ff047299 */ /* 0x008fe20008011604 */
[----:B------:R-:W2:Y:S03]  /*0f30*/  LDCU.U8 UR7, c[0x0][0x645] ;  /* 0x0000c8a0ff0777ac */ /* 0x000ea60008000000 */
[----:B------:R-:W-:-:S04]  /*0f40*/  UIADD3 UR4, UPT, UPT, UR5, UR4, URZ ;  /* 0x0000000405047290 */ /* 0x000fc8000fffe0ff */
[----:B--2---:R-:W-:Y:S02]  /*0f50*/  USHF.R.U32.HI UR5, URZ, UR7, UR4 ;  /* 0x00000007ff057299 */ /* 0x004fe40008011604 */
[----:B------:R-:W-:Y:S02]  /*0f60*/  UIADD3 UR4, UPT, UPT, UR18, 0x8800, URZ ;  /* 0x0000880012047890 */ /* 0x000fe4000fffe0ff */
[----:B-----5:R-:W-:Y:S02]  /*0f70*/  UISETP.GE.AND UP0, UPT, UR5, UR6, UPT ;  /* 0x000000060500728c */ /* 0x020fe4000bf06270 */
[----:B------:R-:W-:Y:S01]  /*0f80*/  USHF.R.U32.HI UR4, URZ, 0x4, UR4 ;  /* 0x00000004ff047899 */ /* 0x000fe20008011604 */
[----:B------:R-:W2:Y:S03]  /*0f90*/  LDCU UR6, c[0x0][0x63c] ;  /* 0x0000c780ff0677ac */ /* 0x000ea60008000800 */
[----:B------:R-:W-:Y:S01]  /*0fa0*/  ULOP3.LUT UR4, UR4, 0x3fc0, URZ, 0xc0, !UPT ;  /* 0x00003fc004047892 */ /* 0x000fe2000f8ec0ff */
[----:B------:R-:W3:Y:S04]  /*0fb0*/  LDCU.U8 UR7, c[0x0][0x638] ;  /* 0x0000c700ff0777ac */ /* 0x000ee80008000000 */
[----:B-1----:R-:W1:Y:S01]  /*0fc0*/  @UP0 LDCU UR8, c[0x0][0x64c] ;  /* 0x0000c980ff0807ac */ /* 0x002e620008000800 */
[----:B------:R-:W-:-:S06]  /*0fd0*/  ULOP3.LUT UR4, UR4, 0x10000, URZ, 0xfc, !UPT ;  /* 0x0001000004047892 */ /* 0x000fcc000f8efcff */
[----:B------:R-:W-:Y:S01]  /*0fe0*/  MOV R2, UR4 ;  /* 0x0000000400027c02 */ /* 0x000fe20008000f00 */
[----:B------:R-:W-:Y:S02]  /*0ff0*/  UIADD3 UR4, UPT, UPT, -UR5, URZ, URZ ;  /* 0x000000ff05047290 */ /* 0x000fe4000fffe1ff */
[----:B---3--:R-:W-:Y:S02]  /*1000*/  USEL UR7, UR7, UR12, !UP0 ;  /* 0x0000000c07077287 */ /* 0x008fe4000c000000 */
[----:B--2---:R-:W-:Y:S01]  /*1010*/  UIMAD UR6, UR4, UR6, UR11 ;  /* 0x00000006040672a4 */ /* 0x004fe2000f8e020b */
[----:B------:R-:W2:Y:S01]  /*1020*/  SHFL.IDX PT, R2, R2, RZ, 0x1f ;  /* 0x00001fff02027589 */ /* 0x000ea200000e0000 */
[----:B------:R-:W3:Y:S02]  /*1030*/  LDCU.U8 UR12, c[0x0][0x639] ;  /* 0x0000c720ff0c77ac */ /* 0x000ee40008000000 */
[----:B-1----:R-:W-:Y:S01]  /*1040*/  UIMAD.WIDE.U32 UR4, UR6, UR8, URZ ;  /* 0x00000008060472a5 */ /* 0x002fe2000f8e00ff */
[----:B------:R-:W1:Y:S01]  /*1050*/  LDCU UR8, c[0x0][0x60c] ;  /* 0x0000c180ff0877ac */ /* 0x000e620008000800 */
[----:B------:R-:W-:-:S02]  /*1060*/  ULOP3.LUT UR7, UR7, 0xff, URZ, 0xc0, !UPT ;  /* 0x000000ff07077892 */ /* 0x000fc4000f8ec0ff */
[----:B------:R-:W-:-:S04]  /*1070*/  UIADD3 UR4, UPT, UPT, UR6, -UR5, URZ ;  /* 0x8000000506047290 */ /* 0x000fc8000fffe0ff */
[----:B------:R-:W-:Y:S02]  /*1080*/  USHF.R.U32.HI UR4, URZ, UR7, UR4 ;  /* 0x00000007ff047299 */ /* 0x000fe40008011604 */
[----:B---3--:R-:W-:Y:S02]  /*1090*/  USEL UR6, UR12, UR13, !UP0 ;  /* 0x0000000d0c067287 */ /* 0x008fe4000c000000 */
[----:B------:R-:W-:Y:S02]  /*10a0*/  UIADD3 UR4, UPT, UPT, UR5, UR4, URZ ;  /* 0x0000000405047290 */ /* 0x000fe4000fffe0ff */
[----:B------:R-:W-:Y:S01]  /*10b0*/  ULOP3.LUT UR6, UR6, 0xff, URZ, 0xc0, !UPT ;  /* 0x000000ff06067892 */ /* 0x000fe2000f8ec0ff */
[----:B--2---:R-:W-:Y:S01]  /*10c0*/  R2UR UR5, R2 ;  /* 0x00000000020572ca */ /* 0x004fe200000e0000 */
[----:B-1----:R-:W-:Y:S02]  /*10d0*/  UISETP.GE.AND UP0, UPT, UR11, UR8, UPT ;  /* 0x000000080b00728c */ /* 0x002fe4000bf06270 */
[----:B------:R-:W-:Y:S01]  /*10e0*/  USHF.R.U32.HI UR4, URZ, UR6, UR4 ;  /* 0x00000006ff047299 */ /* 0x000fe20008011604 */
[----:B------:R-:W-:Y:S06]  /*10f0*/  BAR.SYNC.DEFER_BLOCKING 0x2, 0x120 ;  /* 0x0084800000007b1d */ /* 0x000fec0000010000 */
[----:B------:R-:W1:Y:S01]  /*1100*/  LDS R16, [UR18+0xd8] ;  /* 0x0000d812ff107984 */ /* 0x000e620008000800 */
[----:B------:R-:W-:Y:S05]  /*1110*/  BRA.U UP0, `(.L_x_11) ;  /* 0x0000001500e07547 */ /* 0x000fea000b800000 */
[----:B------:R-:W2:Y:S01]  /*1120*/  SYNCS.PHASECHK.TRANS64.TRYWAIT P0, [UR18], RZ ;  /* 0x000000ffff0075a7 */ /* 0x000ea20008001112 */
[----:B------:R-:W3:Y:S01]  /*1130*/  LDCU UR6, c[0x0][0x614] ;  /* 0x0000c280ff0677ac */ /* 0x000ee20008000800 */
[----:B------:R-:W4:Y:S01]  /*1140*/  LDCU UR9, c[0x0][0x38c] ;  /* 0x00007180ff0977ac */ /* 0x000f220008000800 */
[----:B------:R-:W-:Y:S02]  /*1150*/  UIADD3 UR42, UPT, UPT, UR5, 0x2, URZ ;  /* 0x00000002052a7890 */ /* 0x000fe4000fffe0ff */
[----:B------:R-:W-:Y:S02]  /*1160*/  UIADD3 UR40, UPT, UPT, UR5, 0x4, URZ ;  /* 0x0000000405287890 */ /* 0x000fe4000fffe0ff */
[----:B------:R-:W-:Y:S02]  /*1170*/  UIADD3 UR38, UPT, UPT, UR5, 0x6, URZ ;  /* 0x0000000605267890 */ /* 0x000fe4000fffe0ff */
[----:B------:R-:W-:Y:S01]  /*1180*/  UIADD3 UR36, UPT, UPT, UR5, 0x400, URZ ;  /* 0x0000040005247890 */ /* 0x000fe2000fffe0ff */
[----:B--234-:R-:W-:Y:S11]  /*1190*/  @!P0 BRA `(.L_x_12) ;  /* 0x000000bc002c8947 */ /* 0x01cff60003800000 */
.L_x_61:
[----:B------:R-:W3:Y:S01]  /*11a0*/  SYNCS.PHASECHK.TRANS64.TRYWAIT P0, [UR18+0x10], RZ ;  /* 0x000010ffff0075a7 */ /* 0x000ee20008001112 */
[----:B------:R-:W4:Y:S01]  /*11b0*/  LDCU UR8, c[0x0][0x380] ;  /* 0x00007000ff0877ac */ /* 0x000f220008000800 */
[----:B--2---:R-:W-:Y:S01]  /*11c0*/  CS2R R2, SRZ ;  /* 0x0000000000027805 */ /* 0x004fe2000001ff00 */
[----:B------:R-:W-:Y:S02]  /*11d0*/  UIADD3 UR7, UPT, UPT, UR18, 0x10800, URZ ;  /* 0x0001080012077890 */ /* 0x000fe4000fffe0ff */
[----:B------:R-:W-:-:S03]  /*11e0*/  UIADD3 UR6, UPT, UPT, -UR4, UR6, URZ ;  /* 0x0000000604067290 */ /* 0x000fc6000fffe1ff */
[C---:B------:R-:W-:Y:S01]  /*11f0*/  R2UR UR52, R3.reuse ;  /* 0x00000000033472ca */ /* 0x040fe200000e0000 */
[----:B------:R-:W-:Y:S01]  /*1200*/  UIADD3 UR10, UPT, UPT, -UR9, URZ, URZ ;  /* 0x000000ff090a7290 */ /* 0x000fe2000fffe1ff */
[C---:B------:R-:W-:Y:S01]  /*1210*/  R2UR UR51, R2.reuse ;  /* 0x00000000023372ca */ /* 0x040fe200000e0000 */
[----:B------:R-:W-:Y:S01]  /*1220*/  UISETP.GT.AND UP0, UPT, UR9, URZ, UPT ;  /* 0x000000ff0900728c */ /* 0x000fe2000bf04270 */
[C---:B------:R-:W-:Y:S01]  /*1230*/  R2UR UR50, R3.reuse ;  /* 0x00000000033272ca */ /* 0x040fe200000e0000 */
[----:B------:R-:W-:Y:S01]  /*1240*/  UIADD3 UR12, UPT, UPT, UR9, -0x1, URZ ;  /* 0xffffffff090c7890 */ /* 0x000fe2000fffe0ff */
[C---:B------:R-:W-:Y:S01]  /*1250*/  R2UR UR49, R2.reuse ;  /* 0x00000000023172ca */ /* 0x040fe200000e0000 */
[----:B------:R-:W-:Y:S01]  /*1260*/  UMOV UR16, 0x0 ;  /* 0x0000000000107882 */ /* 0x000fe20000000000 */
[----:B------:R-:W-:Y:S01]  /*1270*/  UMOV UR17, 0x1 ;  /* 0x0000000100117882 */ /* 0x000fe20000000000 */
[----:B------:R-:W-:Y:S01]  /*1280*/  UIADD3 UR34, UPT, UPT, UR5, 0x402, URZ ;  /* 0x0000040205227890 */ /* 0x000fe2000fffe0ff */
[C---:B------:R-:W-:Y:S01]  /*1290*/  R2UR UR48, R3.reuse ;  /* 0x00000000033072ca */ /* 0x040fe200000e0000 */
[----:B----4-:R-:W-:Y:S01]  /*12a0*/  UIADD3 UR4, UPT, UPT, UR9, -UR8, URZ ;  /* 0x8000000809047290 */ /* 0x010fe2000fffe0ff */
[C---:B------:R-:W-:Y:S01]  /*12b0*/  R2UR UR46, R2.reuse ;  /* 0x00000000022e72ca */ /* 0x040fe200000e0000 */
[----:B------:R-:W-:Y:S01]  /*12c0*/  USHF.R.U32.HI UR8, URZ, 0x4, UR7 ;  /* 0x00000004ff087899 */ /* 0x000fe20008011607 */
[----:B------:R-:W-:Y:S01]  /*12d0*/  R2UR UR29, R3 ;  /* 0x00000000031d72ca */ /* 0x000fe200000e0000 */
[----:B------:R-:W-:Y:S01]  /*12e0*/  ULEA UR11, UR6, UR4, 0x7 ;  /* 0x00000004060b7291 */ /* 0x000fe2000f8e38ff */
[----:B------:R-:W-:Y:S01]  /*12f0*/  R2UR UR27, R2 ;  /* 0x00000000021b72ca */ /* 0x000fe200000e0000 */
[----:B------:R-:W-:-:S02]  /*1300*/  USHF.R.S32.HI UR7, URZ, 0x1f, UR10 ;  /* 0x0000001fff077899 */ /* 0x000fc4000801140a */
[----:B------:R-:W-:Y:S02]  /*1310*/  ULOP3.LUT UR4, UR8, 0x3fc0, URZ, 0xc0, !UPT ;  /* 0x00003fc008047892 */ /* 0x000fe4000f8ec0ff */
[----:B------:R-:W-:Y:S02]  /*1320*/  UIADD3 UR8, UPT, UPT, -UR11, URZ, URZ ;  /* 0x000000ff0b087290 */ /* 0x000fe4000fffe1ff */
[----:B------:R-:W-:Y:S02]  /*1330*/  ULEA.HI UR7, UR7, -UR9, URZ, 0x7 ;  /* 0x8000000907077291 */ /* 0x000fe4000f8f38ff */
[----:B------:R-:W-:Y:S02]  /*1340*/  UIADD3 UR13, UPT, UPT, UR11, -0x1, URZ ;  /* 0xffffffff0b0d7890 */ /* 0x000fe4000fffe0ff */
[----:B------:R-:W-:Y:S02]  /*1350*/  USHF.R.S32.HI UR9, URZ, 0x1f, UR8 ;  /* 0x0000001fff097899 */ /* 0x000fe40008011408 */
[----:B------:R-:W-:-:S02]  /*1360*/  UISETP.GT.AND UP1, UPT, UR11, URZ, UPT ;  /* 0x000000ff0b00728c */ /* 0x000fc4000bf24270 */
[----:B------:R-:W-:Y:S02]  /*1370*/  USHF.R.S32.HI UR15, URZ, 0x1f, UR13 ;  /* 0x0000001fff0f7899 */ /* 0x000fe4000801140d */
[----:B------:R-:W-:Y:S02]  /*1380*/  ULEA.HI UR11, UR9, -UR11, URZ, 0x7 ;  /* 0x8000000b090b7291 */ /* 0x000fe4000f8f38ff */
[----:B------:R-:W-:Y:S02]  /*1390*/  USHF.R.S32.HI UR6, URZ, 0x1f, UR12 ;  /* 0x0000001fff067899 */ /* 0x000fe4000801140c */
[----:B------:R-:W-:Y:S02]  /*13a0*/  USHF.R.S32.HI UR7, URZ, 0x7, UR7 ;  /* 0x00000007ff077899 */ /* 0x000fe40008011407 */
[----:B------:R-:W-:Y:S02]  /*13b0*/  ULEA.HI UR13, UR15, UR13, URZ, 0x7 ;  /* 0x0000000d0f0d7291 */ /* 0x000fe4000f8f38ff */
[----:B------:R-:W-:-:S02]  /*13c0*/  USHF.R.S32.HI UR11, URZ, 0x7, UR11 ;  /* 0x00000007ff0b7899 */ /* 0x000fc4000801140b */
[----:B------:R-:W-:Y:S02]  /*13d0*/  ULEA.HI UR6, UR6, UR12, URZ, 0x7 ;  /* 0x0000000c06067291 */ /* 0x000fe4000f8f38ff */
[----:B------:R-:W-:Y:S02]  /*13e0*/  ULOP3.LUT UR4, UR4, 0x10000, URZ, 0xfc, !UPT ;  /* 0x0001000004047892 */ /* 0x000fe4000f8efcff */
[----:B------:R-:W-:Y:S02]  /*13f0*/  UIADD3 UR32, UPT, UPT, UR5, 0x404, URZ ;  /* 0x0000040405207890 */ /* 0x000fe4000fffe0ff */
[----:B------:R-:W-:Y:S02]  /*1400*/  UIADD3 UR30, UPT, UPT, UR5, 0x406, URZ ;  /* 0x00000406051e7890 */ /* 0x000fe4000fffe0ff */
[----:B------:R-:W-:Y:S01]  /*1410*/  @UP0 UIMAD.WIDE UR22, UR6, 0x2000000, UR16 ;  /* 0x02000000061608a5 */ /* 0x000fe2000f8e0210 */
[----:B------:R-:W-:Y:S01]  /*1420*/  UMOV UR44, UR5 ;  /* 0x00000005002c7c82 */ /* 0x000fe20008000000 */
[----:B------:R-:W-:-:S02]  /*1430*/  UIADD3 UR28, UPT, UPT, -UR7, URZ, URZ ;  /* 0x000000ff071c7290 */ /* 0x000fc4000fffe1ff */
[----:B------:R-:W-:Y:S02]  /*1440*/  ULEA.HI.SX32 UR19, UR13, 0x1, 0x19 ;  /* 0x000000010d137891 */ /* 0x000fe4000f8fcaff */
[----:B------:R-:W-:Y:S01]  /*1450*/  UIADD3 UR24, UPT, UPT, -UR11, URZ, URZ ;  /* 0x000000ff0b187290 */ /* 0x000fe2000fffe1ff */
[----:B------:R-:W-:Y:S01]  /*1460*/  UMOV UR68, 0x0 ;  /* 0x0000000000447882 */ /* 0x000fe20000000000 */
        /* <DEDUP_REMOVED lines=15> */
[----:B------:R-:W-:-:S02]  /*1560*/  UIADD3 UR26, UPT, UPT, UR18, 0x60, URZ ;  /* 0x00000060121a7890 */ /* 0x000fc4000fffe0ff */
[----:B------:R-:W-:Y:S02]  /*1570*/  UIADD3 UR25, UPT, UPT, UR18, 0x38, URZ ;  /* 0x0000003812197890 */ /* 0x000fe4000fffe0ff */
[----:B------:R-:W-:Y:S02]  /*1580*/  UIADD3 UR20, UPT, UPT, UR4, 0x2, URZ ;  /* 0x0000000204147890 */ /* 0x000fe4000fffe0ff */
[----:B------:R-:W-:Y:S02]  /*1590*/  UIADD3 UR16, UPT, UPT, UR4, 0x4, URZ ;  /* 0x0000000404107890 */ /* 0x000fe4000fffe0ff */
[----:B------:R-:W-:Y:S01]  /*15a0*/  UIADD3 UR14, UPT, UPT, UR4, 0x6, URZ ;  /* 0x00000006040e7890 */ /* 0x000fe2000fffe0ff */
[----:B------:R-:W-:Y:S01]  /*15b0*/  UMOV UR45, 0x40004040 ;  /* 0x40004040002d7882 */ /* 0x000fe20000000000 */
        /* <DEDUP_REMOVED lines=19> */
[----:B---3--:R-:W-:Y:S05]  /*16f0*/  @!P0 BRA `(.L_x_13) ;  /* 0x000000b400ec8947 */ /* 0x008fea0003800000 */
.L_x_63:
[----:B------:R3:W-:Y:S01]  /*1700*/  UTCHMMA gdesc[UR44], gdesc[UR4], tmem[UR52], tmem[UR68], idesc[UR69], !UPT ;  /* 0x00ff44042c0075ea */ /* 0x0007e2000f800034 */
[----:B------:R-:W-:Y:S01]  /*1710*/  UTCHMMA gdesc[UR42], gdesc[UR20], tmem[UR51], tmem[UR66], idesc[UR67], UPT ;  /* 0x00ff42142a0075ea */ /* 0x000fe2000b800033 */
[----:B------:R4:W-:Y:S01]  /*1720*/  UTCHMMA gdesc[UR40], gdesc[UR16], tmem[UR50], tmem[UR64], idesc[UR65], UPT ;  /* 0x00ff4010280075ea */ /* 0x0009e2000b800032 */
[----:B------:R5:W-:Y:S01]  /*1730*/  UTCHMMA gdesc[UR38], gdesc[UR14], tmem[UR49], tmem[UR62], idesc[UR63], UPT ;  /* 0x00ff3e0e260075ea */ /* 0x000be2000b800031 */
[----:B------:R5:W-:Y:S01]  /*1740*/  UTCHMMA gdesc[UR36], gdesc[UR12], tmem[UR48], tmem[UR60], idesc[UR61], UPT ;  /* 0x00ff3c0c240075ea */ /* 0x000be2000b800030 */
[----:B------:R5:W-:Y:S01]  /*1750*/  UTCHMMA gdesc[UR34], gdesc[UR10], tmem[UR46], tmem[UR58], idesc[UR59], UPT ;  /* 0x00ff3a0a220075ea */ /* 0x000be2000b80002e */
[----:B------:R5:W-:Y:S01]  /*1760*/  UTCHMMA gdesc[UR32], gdesc[UR8], tmem[UR29], tmem[UR56], idesc[UR57], UPT ;  /* 0x00ff3808200075ea */ /* 0x000be2000b80001d */
[----:B------:R5:W-:Y:S01]  /*1770*/  UTCHMMA gdesc[UR30], gdesc[UR6], tmem[UR27], tmem[UR54], idesc[UR55], UPT ;  /* 0x00ff36061e0075ea */ /* 0x000be2000b80001b */
[----:B------:R5:W-:Y:S01]  /*1780*/  UTCBAR [UR26], URZ ;  /* 0x000000ff1a0073e9 */ /* 0x000be200080000ff */
[----:B------:R-:W-:Y:S01]  /*1790*/  @!UP1 UMOV UR19, UR24 ;  /* 0x0000001800139c82 */ /* 0x000fe20008000000 */
[----:B------:R-:W-:Y:S01]  /*17a0*/  @UP0 UMOV UR28, UR23 ;  /* 0x00000017001c0c82 */ /* 0x000fe20008000000 */
[----:B------:R5:W-:Y:S01]  /*17b0*/  UTCBAR [UR25], URZ ;  /* 0x000000ff190073e9 */ /* 0x000be200080000ff */
[----:B------:R-:W-:Y:S01]  /*17c0*/  UISETP.LT.AND UP0, UPT, UR19, UR28, UPT ;  /* 0x0000001c1300728c */ /* 0x000fe2000bf01270 */
[----:B------:R-:W-:-:S03]  /*17d0*/  CS2R R14, SRZ ;  /* 0x00000000000e7805 */ /* 0x000fc6000001ff00 */
[----:B------:R-:W-:-:S04]  /*17e0*/  USEL UR28, UR19, UR28, UP0 ;  /* 0x0000001c131c7287 */ /* 0x000fc80008000000 */
[----:B------:R-:W-:Y:S01]  /*17f0*/  UISETP.GE.AND UP0, UPT, UR28, 0x2, UPT ;  /* 0x000000021c00788c */ /* 0x000fe2000bf06270 */
[----:B---3--:R-:W-:Y:S01]  /*1800*/  UMOV UR5, URZ ;  /* 0x000000ff00057c82 */ /* 0x008fe20008000000 */
[----:B----4-:R-:W-:-:S07]  /*1810*/  UMOV UR16, 0x1 ;  /* 0x0000000100107882 */ /* 0x010fce0000000000 */
[----:B------:R-:W-:Y:S05]  /*1820*/  BRA.U !UP0, `(.L_x_14) ;  /* 0x0000000908a47547 */ /* 0x000fea000b800000 */
[----:B------:R-:W-:Y:S02]  /*1830*/  CS2R R14, SRZ ;  /* 0x00000000000e7805 */ /* 0x000fe4000001ff00 */
[----:B------:R-:W-:Y:S02]  /*1840*/  CS2R R8, SRZ ;  /* 0x0000000000087805 */ /* 0x000fe4000001ff00 */
[----:B------:R-:W-:Y:S02]  /*1850*/  CS2R R6, SRZ ;  /* 0x0000000000067805 */ /* 0x000fe4000001ff00 */
[----:B------:R-:W-:Y:S02]  /*1860*/  CS2R R4, SRZ ;  /* 0x0000000000047805 */ /* 0x000fe4000001ff00 */
[----:B--2---:R-:W-:Y:S01]  /*1870*/  CS2R R2, SRZ ;  /* 0x0000000000027805 */ /* 0x004fe2000001ff00 */
[----:B------:R-:W-:Y:S01]  /*1880*/  UIADD3 UR28, UPT, UPT, -UR28, URZ, URZ ;  /* 0x000000ff1c1c7290 */ /* 0x000fe2000fffe1ff */
[----:B------:R-:W-:Y:S01]  /*1890*/  UMOV UR16, 0x1 ;  /* 0x0000000100107882 */ /* 0x000fe20000000000 */
[----:B------:R-:W-:Y:S01]  /*18a0*/  UMOV UR5, URZ ;  /* 0x000000ff00057c82 */ /* 0x000fe20008000000 */
        /* <DEDUP_REMOVED lines=14> */
[----:B-----5:R-:W-:Y:S01]  /*1990*/  UMOV UR62, 0x0 ;  /* 0x00000000003e7882 */ /* 0x020fe20000000000 */
        /* <DEDUP_REMOVED lines=11> */
[----:B------:R-:W-:Y:S01]  /*1a50*/  UIADD3 UR46, UPT, UPT, UR18, 0x60, URZ ;  /* 0x00000060122e7890 */ /* 0x000fe2000fffe0ff */
[----:B------:R-:W-:Y:S01]  /*1a60*/  UMOV UR50, 0x0 ;  /* 0x0000000000327882 */ /* 0x000fe20000000000 */
[----:B------:R-:W-:Y:S01]  /*1a70*/  UMOV UR51, 0x8200490 ;  /* 0x0820049000337882 */ /* 0x000fe20000000000 */
[----:B------:R-:W-:Y:S01]  /*1a80*/  UMOV UR48, 0x0 ;  /* 0x0000000000307882 */ /* 0x000fe20000000000 */
[----:B------:R-:W-:-:S08]  /*1a90*/  UMOV UR49, 0x8200490 ;  /* 0x0820049000317882 */ /* 0x000fd00000000000 */
.L_x_19:
[----:B------:R-:W-:Y:S01]  /*1aa0*/  ULEA UR17, UR16, UR18, 0x3 ;  /* 0x0000001210117291 */ /* 0x000fe2000f8e18ff */
[----:B------:R-:W-:Y:S02]  /*1ab0*/  SHF.L.U32 R19, R14, 0x1f, RZ ;  /* 0x0000001f0e137819 */ /* 0x000fe400000006ff */
[----:B--2---:R-:W-:Y:S06]  /*1ac0*/  SHF.L.U32 R13, R15, 0x1f, RZ ;  /* 0x0000001f0f0d7819 */ /* 0x004fec00000006ff */
[----:B------:R-:W2:Y:S02]  /*1ad0*/  SYNCS.PHASECHK.TRANS64.TRYWAIT P0, [UR17+0x10], R19 ;  /* 0x00001013ff0075a7 */ /* 0x000ea40008001111 */
[----:B--2-4-:R-:W-:Y:S05]  /*1ae0*/  @!P0 BRA `(.L_x_15) ;  /* 0x000000b400088947 */ /* 0x014fea0003800000 */
.L_x_65:
[----:B------:R-:W3:Y:S01]  /*1af0*/  SYNCS.PHASECHK.TRANS64.TRYWAIT P0, [UR18+0x68], R13 ;  /* 0x0000680dff0075a7 */ /* 0x000ee20008001112 */
[----:B--2---:R-:W-:Y:S01]  /*1b00*/  IMAD.MOV.U32 R10, RZ, RZ, 0x100 ;  /* 0x00000100ff0a7424 */ /* 0x004fe200078e00ff */
[----:B------:R-:W-:Y:S01]  /*1b10*/  ULEA UR4, UR16, UR18, 0xf ;  /* 0x0000001210047291 */ /* 0x000fe2000f8e78ff */
[----:B------:R-:W-:Y:S01]  /*1b20*/  IMAD.MOV.U32 R11, RZ, RZ, 0x40 ;  /* 0x00000040ff0b7424 */ /* 0x000fe200078e00ff */
[----:B------:R-:W-:Y:S01]  /*1b30*/  UISETP.NE.U32.AND UP0, UPT, UR5, URZ, UPT ;  /* 0x000000ff0500728c */ /* 0x000fe2000bf05070 */
[----:B------:R-:W-:Y:S01]  /*1b40*/  IMAD.MOV.U32 R12, RZ, RZ, 0x48 ;  /* 0x00000048ff0c7424 */ /* 0x000fe200078e00ff */
[----:B------:R-:W-:Y:S01]  /*1b50*/  R2UR UR7, R10 ;  /* 0x000000000a0772ca */ /* 0x000fe200000e0000 */
[----:B------:R-:W-:Y:S01]  /*1b60*/  HFMA2 R10, -RZ, RZ, 0, 4.76837158203125e-06 ;  /* 0x00000050ff0a7431 */ /* 0x000fe200000001ff */
[----:B------:R-:W-:Y:S01]  /*1b70*/  R2UR UR6, R11 ;  /* 0x000000000b0672ca */ /* 0x000fe200000e0000 */
[----:B------:R-:W-:Y:S01]  /*1b80*/  IMAD.MOV.U32 R11, RZ, RZ, 0x100 ;  /* 0x00000100ff0b7424 */ /* 0x000fe200078e00ff */
[----:B------:R-:W-:Y:S01]  /*1b90*/  R2UR UR22, R12 ;  /* 0x000000000c1672ca */ /* 0x000fe200000e0000 */
[----:B------:R-:W-:Y:S01]  /*1ba0*/  UIADD3 UR4, UPT, UPT, UR4, 0x10800, URZ ;  /* 0x0001080004047890 */ /* 0x000fe2000fffe0ff */
[----:B------:R-:W-:Y:S01]  /*1bb0*/  IMAD.MOV.U32 R12, RZ, RZ, 0x100 ;  /* 0x00000100ff0c7424 */ /* 0x000fe200078e00ff */
[----:B------:R-:W-:Y:S01]  /*1bc0*/  UMOV UR5, 0x40004040 ;  /* 0x4000404000057882 */ /* 0x000fe20000000000 */
[----:B------:R-:W-:Y:S01]  /*1bd0*/  R2UR UR23, R11 ;  /* 0x000000000b1772ca */ /* 0x000fe200000e0000 */
[----:B------:R-:W-:Y:S01]  /*1be0*/  IMAD.MOV.U32 R11, RZ, RZ, 0x58 ;  /* 0x00000058ff0b7424 */ /* 0x000fe200078e00ff */
[----:B------:R-:W-:Y:S01]  /*1bf0*/  USHF.R.U32.HI UR4, URZ, 0x4, UR4 ;  /* 0x00000004ff047899 */ /* 0x000fe20008011604 */
[----:B------:R-:W-:Y:S02]  /*1c00*/  R2UR UR25, R10 ;  /* 0x000000000a1972ca */ /* 0x000fe400000e0000 */
[----:B------:R-:W-:Y:S01]  /*1c10*/  MOV R10, 0x100 ;  /* 0x00000100000a7802 */ /* 0x000fe20000000f00 */
[----:B------:R-:W-:Y:S01]  /*1c20*/  ULOP3.LUT UR4, UR4, 0x3fc0, URZ, 0xc0, !UPT ;  /* 0x00003fc004047892 */ /* 0x000fe2000f8ec0ff */
[----:B------:R-:W-:Y:S02]  /*1c30*/  R2UR UR24, R12 ;  /* 0x000000000c1872ca */ /* 0x000fe400000e0000 */
[----:B------:R-:W-:Y:S01]  /*1c40*/  R2UR UR29, R11 ;  /* 0x000000000b1d72ca */ /* 0x000fe200000e0000 */
[----:B------:R-:W-:Y:S01]  /*1c50*/  ULOP3.LUT UR4, UR4, 0x4000000, URZ, 0xfc, !UPT ;  /* 0x0400000004047892 */ /* 0x000fe2000f8efcff */
[----:B------:R-:W-:Y:S01]  /*1c60*/  R2UR UR27, R10 ;  /* 0x000000000a1b72ca */ /* 0x000fe200000e0000 */
[----:B------:R-:W-:Y:S01]  /*1c70*/  IMAD.MOV.U32 R10, RZ, RZ, 0x60 ;  /* 0x00000060ff0a7424 */ /* 0x000fe200078e00ff */
[----:B------:R-:W-:Y:S02]  /*1c80*/  @!UPT UIADD3 URZ, UPT, UPT, URZ, URZ, URZ ;  /* 0x000000fffffff290 */ /* 0x000fe4000fffe0ff */
[----:B---3--:R-:W-:Y:S11]  /*1c90*/  @!P0 BRA `(.L_x_16) ;  /* 0x000000b000b88947 */ /* 0x008ff60003800000 */
.L_x_67:
[----:B------:R-:W-:Y:S01]  /*1ca0*/  UIADD3 UR12, UPT, UPT, UR4, 0x80, URZ ;  /* 0x00000080040c7890 */ /* 0x000fe2000fffe0ff */
[----:B------:R-:W-:Y:S01]  /*1cb0*/  R2UR UR26, R10 ;  /* 0x000000000a1a72ca */ /* 0x000fe200000e0000 */
[----:B------:R-:W-:Y:S01]  /*1cc0*/  UIADD3 UR8, UPT, UPT, UR4, 0x100, URZ ;  /* 0x0000010004087890 */ /* 0x000fe2000fffe0ff */
[----:B------:R-:W-:Y:S01]  /*1cd0*/  IMAD.MOV.U32 R12, RZ, RZ, 0x100 ;  /* 0x00000100ff0c7424 */ /* 0x000fe200078e00ff */
[----:B------:R-:W-:Y:S01]  /*1ce0*/  UIADD3 UR14, UPT, UPT, UR4, 0x180, URZ ;  /* 0x00000180040e7890 */ /* 0x000fe2000fffe0ff */
[----:B--2---:R-:W-:Y:S01]  /*1cf0*/  IMAD.MOV.U32 R11, RZ, RZ, 0x68 ;  /* 0x00000068ff0b7424 */ /* 0x004fe200078e00ff */
[----:B------:R-:W-:Y:S01]  /*1d00*/  UIADD3 UR10, UPT, UPT, UR4, 0x200, URZ ;  /* 0x00000200040a7890 */ /* 0x000fe2000fffe0ff */
[----:B------:R-:W-:Y:S01]  /*1d10*/  IMAD.MOV.U32 R10, RZ, RZ, 0x100 ;  /* 0x00000100ff0a7424 */ /* 0x000fe200078e00ff */
[----:B------:R-:W-:Y:S01]  /*1d20*/  UIADD3 UR17, UPT, UPT, UR17, 0x38, URZ ;  /* 0x0000003811117890 */ /* 0x000fe2000fffe0ff */
[----:B------:R-:W-:Y:S01]  /*1d30*/  UMOV UR20, 0x0 ;  /* 0x0000000000147882 */ /* 0x000fe20000000000 */
[----:B------:R-:W-:Y:S01]  /*1d40*/  UMOV UR21, 0x8210490 ;  /* 0x0821049000157882 */ /* 0x000fe20000000000 */
[----:B------:R-:W-:Y:S01]  /*1d50*/  R2UR UR19, R11 ;  /* 0x000000000b1372ca */ /* 0x000fe200000e0000 */
[----:B------:R2:W-:Y:S01]  /*1d60*/  UTCHMMA tmem[UR6], gdesc[UR4], tmem[UR7], tmem[UR20], idesc[UR21], UP0 ;  /* 0x00ff1404060079ea */ /* 0x0005e20008000007 */
[----:B------:R-:W-:Y:S01]  /*1d70*/  UMOV UR13, 0x40004040 ;  /* 0x40004040000d7882 */ /* 0x000fe20000000000 */
[----:B------:R-:W-:Y:S01]  /*1d80*/  UMOV UR9, 0x40004040 ;  /* 0x4000404000097882 */ /* 0x000fe20000000000 */
[----:B------:R3:W-:Y:S01]  /*1d90*/  UTCHMMA tmem[UR22], gdesc[UR12], tmem[UR23], tmem[UR76], idesc[UR77], UPT ;  /* 0x00ff4c0c160079ea */ /* 0x0007e2000b800017 */
[----:B------:R4:W-:Y:S01]  /*1da0*/  UTCHMMA tmem[UR25], gdesc[UR8], tmem[UR24], tmem[UR74], idesc[UR75], UPT ;  /* 0x00ff4a08190079ea */ /* 0x0009e2000b800018 */
[----:B------:R-:W-:Y:S01]  /*1db0*/  UMOV UR15, 0x40004040 ;  /* 0x40004040000f7882 */ /* 0x000fe20000000000 */
[----:B------:R-:W-:Y:S01]  /*1dc0*/  UMOV UR11, 0x40004040 ;  /* 0x40004040000b7882 */ /* 0x000fe20000000000 */
[----:B------:R-:W-:Y:S01]  /*1dd0*/  UTCHMMA tmem[UR29], gdesc[UR14], tmem[UR27], tmem[UR72], idesc[UR73], UPT ;  /* 0x00ff480e1d0079ea */ /* 0x000fe2000b80001b */
[----:B------:R-:W-:Y:S01]  /*1de0*/  IMAD.MOV.U32 R11, RZ, RZ, 0x70 ;  /* 0x00000070ff0b7424 */ /* 0x000fe200078e00ff */
[----:B--2---:R-:W-:Y:S01]  /*1df0*/  UIADD3 UR6, UPT, UPT, UR4, 0x280, URZ ;  /* 0x0000028004067890 */ /* 0x004fe2000fffe0ff */
[----:B------:R-:W-:Y:S01]  /*1e00*/  R2UR UR21, R12 ;  /* 0x000000000c1572ca */ /* 0x000fe200000e0000 */
[----:B------:R-:W-:Y:S01]  /*1e10*/  UMOV UR7, 0x40004040 ;  /* 0x4000404000077882 */ /* 0x000fe20000000000 */
[C---:B------:R-:W-:Y:S01]  /*1e20*/  R2UR UR20, R10.reuse ;  /* 0x000000000a1472ca */ /* 0x040fe200000e0000 */
[----:B------:R-:W-:Y:S01]  /*1e30*/  UIADD3 UR5, UPT, UPT, UR16, 0x1, URZ ;  /* 0x0000000110057890 */ /* 0x000fe2000fffe0ff */
[----:B---3--:R-:W-:Y:S01]  /*1e40*/  R2UR UR12, R11 ;  /* 0x000000000b0c72ca */ /* 0x008fe200000e0000 */
[----:B------:R-:W-:Y:S01]  /*1e50*/  IMAD.MOV.U32 R11, RZ, RZ, 0x78 ;  /* 0x00000078ff0b7424 */ /* 0x000fe200078e00ff */
[C---:B------:R-:W-:Y:S01]  /*1e60*/  R2UR UR13, R10.reuse ;  /* 0x000000000a0d72ca */ /* 0x040fe200000e0000 */
[----:B------:R-:W-:Y:S03]  /*1e70*/  UISETP.NE.AND UP0, UPT, UR5, 0x5, UPT ;  /* 0x000000050500788c */ /* 0x000fe6000bf05270 */
[----:B----4-:R-:W-:Y:S03]  /*1e80*/  R2UR UR9, R11 ;  /* 0x000000000b0972ca */ /* 0x010fe600000e0000 */
[----:B------:R2:W-:Y:S02]  /*1e90*/  UTCHMMA tmem[UR26], gdesc[UR10], tmem[UR21], tmem[UR70], idesc[UR71], UPT ;  /* 0x00ff460a1a0079ea */ /* 0x0005e4000b800015 */
[----:B------:R3:W-:Y:S01]  /*1ea0*/  UTCHMMA tmem[UR19], gdesc[UR6], tmem[UR20], tmem[UR68], idesc[UR69], UPT ;  /* 0x00ff4406130079ea */ /* 0x0007e2000b800014 */
[----:B------:R-:W4:Y:S01]  /*1eb0*/  SYNCS.PHASECHK.TRANS64.TRYWAIT P0, [UR18+0x70], R13 ;  /* 0x0000700dff0075a7 */ /* 0x000f220008001112 */
[----:B--2---:R-:W-:Y:S01]  /*1ec0*/  R2UR UR10, R10 ;  /* 0x000000000a0a72ca */ /* 0x004fe200000e0000 */
[----:B---3--:R-:W-:Y:S02]  /*1ed0*/  USEL UR19, UR5, URZ, UP0 ;  /* 0x000000ff05137287 */ /* 0x008fe40008000000 */
[----:B------:R-:W-:Y:S02]  /*1ee0*/  USEL UR5, URZ, 0x1, UP0 ;  /* 0x00000001ff057887 */ /* 0x000fe40008000000 */
[----:B------:R-:W-:Y:S02]  /*1ef0*/  UIADD3 UR6, UPT, UPT, UR4, 0x300, URZ ;  /* 0x0000030004067890 */ /* 0x000fe4000fffe0ff */
[----:B------:R-:W-:Y:S02]  /*1f00*/  ULEA UR8, UR19, UR18, 0x3 ;  /* 0x0000001213087291 */ /* 0x000fe4000f8e18ff */
[----:B------:R-:W-:Y:S01]  /*1f10*/  UIADD3 UR4, UPT, UPT, UR4, 0x380, URZ ;  /* 0x0000038004047890 */ /* 0x000fe2000fffe0ff */
[----:B------:R-:W-:Y:S01]  /*1f20*/  LOP3.LUT R14, R14, UR5, RZ, 0x3c, !PT ;  /* 0x000000050e0e7c12 */ /* 0x000fe2000f8e3cff */
[----:B----4-:R-:W-:Y:S10]  /*1f30*/  @!P0 BRA `(.L_x_17) ;  /* 0x000000b0002c8947 */ /* 0x010ff40003800000 */
.L_x_69:
[----:B--2---:R-:W-:Y:S01]  /*1f40*/  SHF.L.U32 R13, R14, 0x1f, RZ ;  /* 0x0000001f0e0d7819 */ /* 0x004fe200000006ff */
[----:B------:R-:W-:Y:S01]  /*1f50*/  UMOV UR7, 0x40004040 ;  /* 0x4000404000077882 */ /* 0x000fe20000000000 */
[----:B------:R-:W-:Y:S01]  /*1f60*/  UMOV UR5, 0x40004040 ;  /* 0x4000404000057882 */ /* 0x000fe20000000000 */
[----:B------:R2:W-:Y:S01]  /*1f70*/  UTCHMMA tmem[UR12], gdesc[UR6], tmem[UR13], tmem[UR66], idesc[UR67], UPT ;  /* 0x00ff42060c0079ea */ /* 0x0005e2000b80000d */
[----:B------:R2:W-:Y:S01]  /*1f80*/  UTCHMMA tmem[UR9], gdesc[UR4], tmem[UR10], tmem[UR64], idesc[UR65], UPT ;  /* 0x00ff4004090079ea */ /* 0x0005e2000b80000a */
[----:B------:R2:W-:Y:S01]  /*1f90*/  UTCBAR [UR17], URZ ;  /* 0x000000ff110073e9 */ /* 0x0005e200080000ff */
[----:B------:R-:W3:Y:S02]  /*1fa0*/  SYNCS.PHASECHK.TRANS64.TRYWAIT P0, [UR8+0x10], R13 ;  /* 0x0000100dff0075a7 */ /* 0x000ee40008001108 */
[----:B--23--:R-:W-:Y:S05]  /*1fb0*/  @!P0 BRA `(.L_x_18) ;  /* 0x000000b000288947 */ /* 0x00cfea0003800000 */
.L_x_71:
[----:B------:R-:W-:Y:S01]  /*1fc0*/  ULEA UR6, UR19, UR18, 0xf ;  /* 0x0000001213067291 */ /* 0x000fe2000f8e78ff */
[----:B------:R-:W-:Y:S01]  /*1fd0*/  R2UR UR21, R9 ;  /* 0x00000000091572ca */ /* 0x000fe200000e0000 */
[----:B------:R-:W-:Y:S01]  /*1fe0*/  UIADD3 UR20, UPT, UPT, UR8, 0x38, URZ ;  /* 0x0000003808147890 */ /* 0x000fe2000fffe0ff */
[----:B------:R-:W-:Y:S01]  /*1ff0*/  R2UR UR23, R8 ;  /* 0x00000000081772ca */ /* 0x000fe200000e0000 */
[----:B------:R-:W-:Y:S01]  /*2000*/  UIADD3 UR6, UPT, UPT, UR6, 0x10800, URZ ;  /* 0x0001080006067890 */ /* 0x000fe2000fffe0ff */
[----:B------:R-:W-:Y:S01]  /*2010*/  R2UR UR25, R7 ;  /* 0x00000000071972ca */ /* 0x000fe200000e0000 */
[----:B------:R-:W-:Y:S01]  /*2020*/  UIADD3 UR28, UPT, UPT, UR28, 0x1, URZ ;  /* 0x000000011c1c7890 */ /* 0x000fe2000fffe0ff */
[----:B------:R-:W-:Y:S01]  /*2030*/  R2UR UR29, R6 ;  /* 0x00000000061d72ca */ /* 0x000fe200000e0000 */
[----:B------:R-:W-:Y:S01]  /*2040*/  USHF.R.U32.HI UR6, URZ, 0x4, UR6 ;  /* 0x00000004ff067899 */ /* 0x000fe20008011606 */
[----:B------:R-:W-:Y:S01]  /*2050*/  R2UR UR27, R5 ;  /* 0x00000000051b72ca */ /* 0x000fe200000e0000 */
[----:B------:R-:W-:Y:S01]  /*2060*/  UMOV UR5, 0x40004040 ;  /* 0x4000404000057882 */ /* 0x000fe20000000000 */
[----:B------:R-:W-:Y:S01]  /*2070*/  UMOV UR11, 0x40004040 ;  /* 0x40004040000b7882 */ /* 0x000fe20000000000 */
[----:B------:R-:W-:Y:S01]  /*2080*/  ULOP3.LUT UR6, UR6, 0x3fc0, URZ, 0xc0, !UPT ;  /* 0x00003fc006067892 */ /* 0x000fe2000f8ec0ff */
[----:B------:R-:W-:Y:S01]  /*2090*/  R2UR UR26, R4 ;  /* 0x00000000041a72ca */ /* 0x000fe200000e0000 */
[----:B------:R-:W-:Y:S01]  /*20a0*/  UMOV UR7, 0x40004040 ;  /* 0x4000404000077882 */ /* 0x000fe20000000000 */
[----:B------:R-:W-:Y:S01]  /*20b0*/  UMOV UR17, 0x40004040 ;  /* 0x4000404000117882 */ /* 0x000fe20000000000 */
[----:B------:R-:W-:Y:S01]  /*20c0*/  ULOP3.LUT UR4, UR6, 0x10000, URZ, 0xfc, !UPT ;  /* 0x0001000006047892 */ /* 0x000fe2000f8efcff */
[----:B------:R-:W-:Y:S01]  /*20d0*/  R2UR UR24, R3 ;  /* 0x00000000031872ca */ /* 0x000fe200000e0000 */
[----:B------:R-:W-:Y:S01]  /*20e0*/  UMOV UR15, 0x40004040 ;  /* 0x40004040000f7882 */ /* 0x000fe20000000000 */
[----:B------:R-:W-:Y:S01]  /*20f0*/  R2UR UR22, R2 ;  /* 0x00000000021672ca */ /* 0x000fe200000e0000 */
[----:B------:R-:W-:Y:S01]  /*2100*/  UIADD3 UR10, UPT, UPT, UR4, 0x2, URZ ;  /* 0x00000002040a7890 */ /* 0x000fe2000fffe0ff */
[----:B------:R-:W-:Y:S01]  /*2110*/  LOP3.LUT R15, R15, 0x1, RZ, 0x3c, !PT ;  /* 0x000000010f0f7812 */ /* 0x000fe200078e3cff */
[----:B------:R-:W-:Y:S02]  /*2120*/  UIADD3 UR6, UPT, UPT, UR4, 0x4, URZ ;  /* 0x0000000404067890 */ /* 0x000fe4000fffe0ff */
[----:B------:R-:W-:Y:S01]  /*2130*/  UIADD3 UR16, UPT, UPT, UR4, 0x6, URZ ;  /* 0x0000000604107890 */ /* 0x000fe2000fffe0ff */
[----:B------:R3:W-:Y:S01]  /*2140*/  UTCHMMA gdesc[UR44], gdesc[UR4], tmem[UR21], tmem[UR62], idesc[UR63], !UPT ;  /* 0x00ff3e042c0075ea */ /* 0x0007e2000f800015 */
[----:B------:R-:W-:Y:S02]  /*2150*/  UIADD3 UR14, UPT, UPT, UR4, 0x400, URZ ;  /* 0x00000400040e7890 */ /* 0x000fe4000fffe0ff */
[----:B------:R-:W-:Y:S01]  /*2160*/  UIADD3 UR12, UPT, UPT, UR4, 0x402, URZ ;  /* 0x00000402040c7890 */ /* 0x000fe2000fffe0ff */
[----:B------:R-:W-:Y:S01]  /*2170*/  UTCHMMA gdesc[UR42], gdesc[UR10], tmem[UR23], tmem[UR60], idesc[UR61], UPT ;  /* 0x00ff3c0a2a0075ea */ /* 0x000fe2000b800017 */
[----:B------:R-:W-:Y:S01]  /*2180*/  UIADD3 UR8, UPT, UPT, UR4, 0x404, URZ ;  /* 0x0000040404087890 */ /* 0x000fe2000fffe0ff */
[----:B------:R4:W-:Y:S01]  /*2190*/  UTCHMMA gdesc[UR40], gdesc[UR6], tmem[UR25], tmem[UR58], idesc[UR59], UPT ;  /* 0x00ff3a06280075ea */ /* 0x0009e2000b800019 */
[----:B------:R-:W-:Y:S01]  /*21a0*/  UMOV UR13, 0x40004040 ;  /* 0x40004040000d7882 */ /* 0x000fe20000000000 */
[----:B------:R5:W-:Y:S01]  /*21b0*/  UTCHMMA gdesc[UR38], gdesc[UR16], tmem[UR29], tmem[UR56], idesc[UR57], UPT ;  /* 0x00ff3810260075ea */ /* 0x000be2000b80001d */
[----:B------:R-:W-:Y:S01]  /*21c0*/  UMOV UR9, 0x40004040 ;  /* 0x4000404000097882 */ /* 0x000fe20000000000 */
[----:B------:R-:W-:Y:S02]  /*21d0*/  UTCHMMA gdesc[UR36], gdesc[UR14], tmem[UR27], tmem[UR54], idesc[UR55], UPT ;  /* 0x00ff360e240075ea */ /* 0x000fe4000b80001b */
[----:B------:R-:W-:Y:S02]  /*21e0*/  UTCHMMA gdesc[UR34], gdesc[UR12], tmem[UR26], tmem[UR52], idesc[UR53], UPT ;  /* 0x00ff340c220075ea */ /* 0x000fe4000b80001a */
[----:B------:R-:W-:Y:S01]  /*21f0*/  UTCHMMA gdesc[UR32], gdesc[UR8], tmem[UR24], tmem[UR50], idesc[UR51], UPT ;  /* 0x00ff3208200075ea */ /* 0x000fe2000b800018 */
[----:B---3--:R-:W-:Y:S02]  /*2200*/  UIADD3 UR4, UPT, UPT, UR4, 0x406, URZ ;  /* 0x0000040604047890 */ /* 0x008fe4000fffe0ff */
[----:B----4-:R-:W-:Y:S07]  /*2210*/  UIADD3 UR6, UPT, UPT, UR19, 0x1, URZ ;  /* 0x0000000113067890 */ /* 0x010fee000fffe0ff */
[----:B------:R3:W-:Y:S01]  /*2220*/  UTCHMMA gdesc[UR30], gdesc[UR4], tmem[UR22], tmem[UR48], idesc[UR49], UPT ;  /* 0x00ff30041e0075ea */ /* 0x0007e2000b800016 */
[----:B------:R-:W-:Y:S01]  /*2230*/  UISETP.NE.AND UP0, UPT, UR6, 0x5, UPT ;  /* 0x000000050600788c */ /* 0x000fe2000bf05270 */
[----:B------:R4:W-:Y:S01]  /*2240*/  UTCBAR [UR46], URZ ;  /* 0x000000ff2e0073e9 */ /* 0x0009e200080000ff */
[----:B------:R4:W-:Y:S02]  /*2250*/  UTCBAR [UR20], URZ ;  /* 0x000000ff140073e9 */ /* 0x0009e400080000ff */
[----:B------:R-:W-:Y:S02]  /*2260*/  USEL UR7, URZ, 0x1, UP0 ;  /* 0x00000001ff077887 */ /* 0x000fe40008000000 */
[----:B-----5:R-:W-:Y:S02]  /*2270*/  USEL UR16, UR6, URZ, UP0 ;  /* 0x000000ff06107287 */ /* 0x020fe40008000000 */
[----:B------:R-:W-:Y:S02]  /*2280*/  UISETP.NE.AND UP0, UPT, UR28, -0x1, UPT ;  /* 0xffffffff1c00788c */ /* 0x000fe4000bf05270 */
[----:B------:R-:W-:Y:S01]  /*2290*/  LOP3.LUT R14, R14, UR7, RZ, 0x3c, !PT ;  /* 0x000000070e0e7c12 */ /* 0x000fe2000f8e3cff */
[----:B---3--:R-:W-:Y:S06]  /*22a0*/  UMOV UR5, 0x1 ;  /* 0x0000000100057882 */ /* 0x008fec0000000000 */
[----:B------:R-:W-:Y:S05]  /*22b0*/  BRA.U UP0, `(.L_x_19) ;  /* 0xfffffff500f87547 */ /* 0x000fea000b83ffff */
.L_x_14:
[----:B------:R-:W-:Y:S01]  /*22c0*/  UIADD3 UR4, UPT, UPT, UR18, 0x8, URZ ;  /* 0x0000000812047890 */ /* 0x000fe2000fffe0ff */
[----:B------:R-:W-:Y:S01]  /*22d0*/  SHF.L.U32 R14, R14, 0x1f, RZ ;  /* 0x0000001f0e0e7819 */ /* 0x000fe200000006ff */
[----:B------:R-:W-:Y:S01]  /*22e0*/  ULEA UR17, UR16, UR18, 0x3 ;  /* 0x0000001210117291 */ /* 0x000fe2000f8e18ff */
[----:B------:R-:W-:-:S06]  /*22f0*/  SHF.L.U32 R6, R15, 0x1f, RZ ;  /* 0x0000001f0f067819 */ /* 0x000fcc00000006ff */
[----:B------:R3:W-:Y:S02]  /*2300*/  UTCBAR [UR4], URZ ;  /* 0x000000ff040073e9 */ /* 0x0007e400080000ff */
[----:B------:R-:W2:Y:S02]  /*2310*/  SYNCS.PHASECHK.TRANS64.TRYWAIT P0, [UR17+0x10], R14 ;  /* 0x0000100eff0075a7 */ /* 0x000ea40008001111 */
[----:B--23--:R-:W-:Y:S05]  /*2320*/  @!P0 BRA `(.L_x_20) ;  /* 0x000000ac00688947 */ /* 0x00cfea0003800000 */
.L_x_73:
[----:B------:R-:W3:Y:S01]  /*2330*/  SYNCS.PHASECHK.TRANS64.TRYWAIT P0, [UR18+0x68], R6 ;  /* 0x00006806ff0075a7 */ /* 0x000ee20008001112 */
[----:B--2---:R-:W-:Y:S01]  /*2340*/  IMAD.MOV.U32 R2, RZ, RZ, 0x100 ;  /* 0x00000100ff027424 */ /* 0x004fe200078e00ff */
[----:B------:R-:W-:Y:S01]  /*2350*/  ULEA UR4, UR16, UR18, 0xf ;  /* 0x0000001210047291 */ /* 0x000fe2000f8e78ff */
[----:B------:R-:W-:Y:S01]  /*2360*/  IMAD.MOV.U32 R3, RZ, RZ, 0x48 ;  /* 0x00000048ff037424 */ /* 0x000fe200078e00ff */
[----:B------:R-:W-:Y:S01]  /*2370*/  UISETP.NE.U32.AND UP0, UPT, UR5, URZ, UPT ;  /* 0x000000ff0500728c */ /* 0x000fe2000bf05070 */
[----:B------:R-:W-:Y:S01]  /*2380*/  IMAD.MOV.U32 R5, RZ, RZ, 0x40 ;  /* 0x00000040ff057424 */ /* 0x000fe200078e00ff */
[----:B-----5:R-:W-:Y:S01]  /*2390*/  R2UR UR29, R2 ;  /* 0x00000000021d72ca */ /* 0x020fe200000e0000 */
[----:B------:R-:W-:Y:S01]  /*23a0*/  IMAD.MOV.U32 R2, RZ, RZ, 0x50 ;  /* 0x00000050ff027424 */ /* 0x000fe200078e00ff */
[----:B------:R-:W-:Y:S01]  /*23b0*/  UIADD3 UR4, UPT, UPT, UR4, 0x10800, URZ ;  /* 0x0001080004047890 */ /* 0x000fe2000fffe0ff */
[----:B------:R-:W-:Y:S01]  /*23c0*/  R2UR UR28, R3 ;  /* 0x00000000031c72ca */ /* 0x000fe200000e0000 */
[----:B------:R-:W-:Y:S01]  /*23d0*/  IMAD.MOV.U32 R3, RZ, RZ, 0x58 ;  /* 0x00000058ff037424 */ /* 0x000fe200078e00ff */
[----:B------:R-:W-:Y:S01]  /*23e0*/  UMOV UR16, 0x400 ;  /* 0x0000040000107882 */ /* 0x000fe20000000000 */
[----:B------:R-:W-:Y:S01]  /*23f0*/  R2UR UR26, R2 ;  /* 0x00000000021a72ca */ /* 0x000fe200000e0000 */
[----:B------:R-:W-:Y:S01]  /*2400*/  IMAD.MOV.U32 R2, RZ, RZ, 0x100 ;  /* 0x00000100ff027424 */ /* 0x000fe200078e00ff */
[----:B------:R-:W-:Y:S01]  /*2410*/  USHF.R.U32.HI UR4, URZ, 0x4, UR4 ;  /* 0x00000004ff047899 */ /* 0x000fe20008011604 */
[----:B------:R-:W-:Y:S01]  /*2420*/  R2UR UR25, R3 ;  /* 0x00000000031972ca */ /* 0x000fe200000e0000 */
[----:B------:R-:W2:Y:S01]  /*2430*/  S2UR UR19, SR_CgaCtaId ;  /* 0x00000000001379c3 */ /* 0x000ea20000008800 */
[----:B------:R-:W-:Y:S01]  /*2440*/  IMAD.MOV.U32 R4, RZ, RZ, 0x100 ;  /* 0x00000100ff047424 */ /* 0x000fe200078e00ff */
[----:B------:R-:W-:Y:S01]  /*2450*/  R2UR UR24, R2 ;  /* 0x00000000021872ca */ /* 0x000fe200000e0000 */
[----:B------:R-:W-:Y:S01]  /*2460*/  IMAD.MOV.U32 R2, RZ, RZ, 0x60 ;  /* 0x00000060ff027424 */ /* 0x000fe200078e00ff */
[----:B------:R-:W-:Y:S01]  /*2470*/  ULOP3.LUT UR4, UR4, 0x3fc0, URZ, 0xc0, !UPT ;  /* 0x00003fc004047892 */ /* 0x000fe2000f8ec0ff */
[----:B------:R-:W-:Y:S01]  /*2480*/  IMAD.MOV.U32 R3, RZ, RZ, 0x68 ;  /* 0x00000068ff037424 */ /* 0x000fe200078e00ff */
[----:B------:R-:W-:Y:S01]  /*2490*/  R2UR UR30, R5 ;  /* 0x00000000051e72ca */ /* 0x000fe200000e0000 */
[----:B------:R-:W-:Y:S01]  /*24a0*/  UMOV UR42, 0x0 ;  /* 0x00000000002a7882 */ /* 0x000fe20000000000 */
[----:B------:R-:W-:Y:S01]  /*24b0*/  R2UR UR23, R2 ;  /* 0x00000000021772ca */ /* 0x000fe200000e0000 */
[----:B------:R-:W-:Y:S01]  /*24c0*/  IMAD.MOV.U32 R2, RZ, RZ, 0x100 ;  /* 0x00000100ff027424 */ /* 0x000fe200078e00ff */
[----:B------:R-:W-:Y:S01]  /*24d0*/  ULOP3.LUT UR4, UR4, 0x4000000, URZ, 0xfc, !UPT ;  /* 0x0400000004047892 */ /* 0x000fe2000f8efcff */
[C---:B------:R-:W-:Y:S01]  /*24e0*/  R2UR UR31, R4.reuse ;  /* 0x00000000041f72ca */ /* 0x040fe200000e0000 */
[----:B------:R-:W-:Y:S01]  /*24f0*/  UMOV UR43, 0x8210490 ;  /* 0x08210490002b7882 */ /* 0x000fe20000000000 */
[----:B------:R-:W-:Y:S01]  /*2500*/  R2UR UR27, R4 ;  /* 0x00000000041b72ca */ /* 0x000fe200000e0000 */
        /* <DEDUP_REMOVED lines=10> */
[C---:B------:R-:W-:Y:S01]  /*25b0*/  R2UR UR22, R2.reuse ;  /* 0x00000000021672ca */ /* 0x040fe200000e0000 */
[----:B--2---:R-:W-:Y:S01]  /*25c0*/  ULEA UR16, UR19, UR16, 0x18 ;  /* 0x0000001013107291 */ /* 0x004fe2000f8ec0ff */
[----:B----4-:R-:W-:Y:S01]  /*25d0*/  R2UR UR20, R3 ;  /* 0x00000000031472ca */ /* 0x010fe200000e0000 */
[----:B------:R-:W-:Y:S01]  /*25e0*/  UIADD3 UR14, UPT, UPT, UR4, 0x80, URZ ;  /* 0x00000080040e7890 */ /* 0x000fe2000fffe0ff */
[----:B------:R-:W-:Y:S01]  /*25f0*/  R2UR UR21, R2 ;  /* 0x00000000021572ca */ /* 0x000fe200000e0000 */
[----:B------:R-:W-:-:S02]  /*2600*/  UIADD3 UR12, UPT, UPT, UR4, 0x100, URZ ;  /* 0x00000100040c7890 */ /* 0x000fc4000fffe0ff */
[----:B------:R-:W-:Y:S02]  /*2610*/  UIADD3 UR10, UPT, UPT, UR4, 0x180, URZ ;  /* 0x00000180040a7890 */ /* 0x000fe4000fffe0ff */
[----:B------:R-:W-:Y:S02]  /*2620*/  UIADD3 UR8, UPT, UPT, UR4, 0x200, URZ ;  /* 0x0000020004087890 */ /* 0x000fe4000fffe0ff */
[----:B------:R-:W-:Y:S01]  /*2630*/  UIADD3 UR6, UPT, UPT, UR4, 0x280, URZ ;  /* 0x0000028004067890 */ /* 0x000fe2000fffe0ff */
[----:B------:R-:W-:Y:S01]  /*2640*/  UMOV UR5, 0x40004040 ;  /* 0x4000404000057882 */ /* 0x000fe20000000000 */
[----:B------:R-:W-:Y:S01]  /*2650*/  UMOV UR15, 0x40004040 ;  /* 0x40004040000f7882 */ /* 0x000fe20000000000 */
[----:B------:R-:W-:Y:S01]  /*2660*/  UMOV UR13, 0x40004040 ;  /* 0x40004040000d7882 */ /* 0x000fe20000000000 */
[----:B------:R-:W-:Y:S01]  /*2670*/  UMOV UR11, 0x40004040 ;  /* 0x40004040000b7882 */ /* 0x000fe20000000000 */
[----:B------:R-:W-:Y:S01]  /*2680*/  UMOV UR9, 0x40004040 ;  /* 0x4000404000097882 */ /* 0x000fe20000000000 */
[----:B------:R-:W-:Y:S01]  /*2690*/  UMOV UR7, 0x40004040 ;  /* 0x4000404000077882 */ /* 0x000fe20000000000 */
[----:B---3--:R-:W-:Y:S05]  /*26a0*/  @!P0 BRA `(.L_x_21) ;  /* 0x000000a800a48947 */ /* 0x008fea0003800000 */
.L_x_75:
[----:B------:R-:W-:Y:S01]  /*26b0*/  UTCHMMA tmem[UR30], gdesc[UR4], tmem[UR31], tmem[UR42], idesc[UR43], UP0 ;  /* 0x00ff2a041e0079ea */ /* 0x000fe2000800001f */
[----:B------:R3:W-:Y:S01]  /*26c0*/  UTCHMMA tmem[UR28], gdesc[UR14], tmem[UR29], tmem[UR40], idesc[UR41], UPT ;  /* 0x00ff280e1c0079ea */ /* 0x0007e2000b80001d */
[----:B------:R4:W-:Y:S01]  /*26d0*/  UTCHMMA tmem[UR26], gdesc[UR12], tmem[UR27], tmem[UR38], idesc[UR39], UPT ;  /* 0x00ff260c1a0079ea */ /* 0x0009e2000b80001b */
[----:B------:R5:W-:Y:S01]  /*26e0*/  UTCHMMA tmem[UR25], gdesc[UR10], tmem[UR24], tmem[UR36], idesc[UR37], UPT ;  /* 0x00ff240a190079ea */ /* 0x000be2000b800018 */
[----:B------:R2:W-:Y:S01]  /*26f0*/  UTCHMMA tmem[UR23], gdesc[UR8], tmem[UR22], tmem[UR34], idesc[UR35], UPT ;  /* 0x00ff2208170079ea */ /* 0x0005e2000b800016 */
[----:B------:R1:W-:Y:S01]  /*2700*/  UTCHMMA tmem[UR20], gdesc[UR6], tmem[UR21], tmem[UR32], idesc[UR33], UPT ;  /* 0x00ff2006140079ea */ /* 0x0003e2000b800015 */
[----:B------:R-:W1:Y:S01]  /*2710*/  SYNCS.PHASECHK.TRANS64.TRYWAIT P0, [UR16+0x70], R6 ;  /* 0x00007006ff0075a7 */ /* 0x000e620008001110 */
[----:B------:R-:W-:Y:S02]  /*2720*/  IMAD.MOV.U32 R2, RZ, RZ, 0x70 ;  /* 0x00000070ff027424 */ /* 0x000fe400078e00ff */
[----:B------:R-:W-:Y:S02]  /*2730*/  IMAD.MOV.U32 R4, RZ, RZ, 0x100 ;  /* 0x00000100ff047424 */ /* 0x000fe400078e00ff */
[----:B--2---:R-:W-:Y:S01]  /*2740*/  IMAD.MOV.U32 R3, RZ, RZ, 0x78 ;  /* 0x00000078ff037424 */ /* 0x004fe200078e00ff */
[----:B------:R-:W-:Y:S01]  /*2750*/  R2UR UR18, R2 ;  /* 0x00000000021272ca */ /* 0x000fe200000e0000 */
[----:B------:R-:W-:Y:S01]  /*2760*/  IMAD.MOV.U32 R2, RZ, RZ, 0x100 ;  /* 0x00000100ff027424 */ /* 0x000fe200078e00ff */
[----:B---3--:R-:W-:-:S02]  /*2770*/  R2UR UR14, R4 ;  /* 0x00000000040e72ca */ /* 0x008fc400000e0000 */
[----:B----4-:R-:W-:Y:S01]  /*2780*/  R2UR UR12, R3 ;  /* 0x00000000030c72ca */ /* 0x010fe200000e0000 */
[----:B-----5:R-:W-:Y:S01]  /*2790*/  UIADD3 UR10, UPT, UPT, UR17, 0x38, URZ ;  /* 0x00000038110a7890 */ /* 0x020fe2000fffe0ff */
[----:B------:R-:W-:Y:S01]  /*27a0*/  R2UR UR9, R2 ;  /* 0x00000000020972ca */ /* 0x000fe200000e0000 */
[----:B-1----:R-:W-:Y:S02]  /*27b0*/  UIADD3 UR6, UPT, UPT, UR4, 0x300, URZ ;  /* 0x0000030004067890 */ /* 0x002fe4000fffe0ff */
[----:B------:R-:W-:Y:S02]  /*27c0*/  UIADD3 UR8, UPT, UPT, UR16, 0x80, URZ ;  /* 0x0000008010087890 */ /* 0x000fe4000fffe0ff */
[----:B------:R-:W-:Y:S01]  /*27d0*/  UIADD3 UR4, UPT, UPT, UR4, 0x380, URZ ;  /* 0x0000038004047890 */ /* 0x000fe2000fffe0ff */
[----:B------:R-:W-:Y:S11]  /*27e0*/  @!P0 BRA `(.L_x_22) ;  /* 0x000000a800708947 */ /* 0x000ff60003800000 */
.L_x_77:
[----:B------:R-:W-:Y:S01]  /*27f0*/  UMOV UR20, 0x0 ;  /* 0x0000000000147882 */ /* 0x000fe20000000000 */
[----:B------:R-:W-:Y:S01]  /*2800*/  UMOV UR21, 0x8210490 ;  /* 0x0821049000157882 */ /* 0x000fe20000000000 */
[----:B------:R-:W-:Y:S01]  /*2810*/  UMOV UR7, 0x40004040 ;  /* 0x4000404000077882 */ /* 0x000fe20000000000 */
[----:B------:R-:W-:Y:S01]  /*2820*/  UMOV UR16, 0x0 ;  /* 0x0000000000107882 */ /* 0x000fe20000000000 */
[----:B------:R-:W-:Y:S01]  /*2830*/  UMOV UR17, 0x8210490 ;  /* 0x0821049000117882 */ /* 0x000fe20000000000 */
[----:B------:R-:W-:Y:S01]  /*2840*/  UMOV UR5, 0x40004040 ;  /* 0x4000404000057882 */ /* 0x000fe20000000000 */
[----:B------:R2:W-:Y:S01]  /*2850*/  UTCHMMA tmem[UR18], gdesc[UR6], tmem[UR14], tmem[UR20], idesc[UR21], UPT ;  /* 0x00ff1406120079ea */ /* 0x0005e2000b80000e */
[----:B------:R2:W-:Y:S01]  /*2860*/  UTCHMMA tmem[UR12], gdesc[UR4], tmem[UR9], tmem[UR16], idesc[UR17], UPT ;  /* 0x00ff10040c0079ea */ /* 0x0005e2000b800009 */
[----:B------:R2:W-:Y:S01]  /*2870*/  UTCBAR [UR8], URZ ;  /* 0x000000ff080073e9 */ /* 0x0005e200080000ff */
[----:B------:R2:W-:Y:S01]  /*2880*/  UTCBAR [UR10], URZ ;  /* 0x000000ff0a0073e9 */ /* 0x0005e200080000ff */
[----:B------:R-:W-:Y:S01]  /*2890*/  NOP ;  /* 0x0000000000007918 */ /* 0x000fe20000000000 */
.L_x_11:
[----:B------:R-:W-:Y:S01]  /*28a0*/  ELECT P0, URZ, PT ;  /* 0x0000000000ff782f */ /* 0x000fe20003800000 */
[----:B-1----:R-:W-:Y:S01]  /*28b0*/  IMAD.MOV.U32 R2, RZ, RZ, 0x1 ;  /* 0x00000001ff027424 */ /* 0x002fe200078e00ff */
[----:B--2---:R-:W-:Y:S01]  /*28c0*/  UMOV UR4, 0x40 ;  /* 0x0000004000047882 */ /* 0x004fe20000000000 */
[----:B------:R-:W-:Y:S01]  /*28d0*/  LOP3.LUT R5, R16, 0xffff, RZ, 0xc0, !PT ;  /* 0x0000ffff10057812 */ /* 0x000fe200078ec0ff */
[----:B------:R-:W-:Y:S01]  /*28e0*/  ULEA UR4, UR19, UR4, 0x18 ;  /* 0x0000000413047291 */ /* 0x000fe2000f8ec0ff */
[----:B------:R-:W-:Y:S01]  /*28f0*/  IMAD.MOV.U32 R4, RZ, RZ, 0xffff ;  /* 0x0000ffffff047424 */ /* 0x000fe200078e00ff */
[----:B------:R-:W-:Y:S01]  /*2900*/  UVIRTCOUNT.DEALLOC.SMPOOL 0x80 ;  /* 0x000000800000784c */ /* 0x000fe20000000000 */
[----:B------:R-:W-:Y:S01]  /*2910*/  SHF.R.U32.HI R5, RZ, 0x5, R5 ;  /* 0x00000005ff057819 */ /* 0x000fe20000011605 */
[----:B------:R-:W-:-:S04]  /*2920*/  IMAD.MOV.U32 R3, RZ, RZ, 0x1 ;  /* 0x00000001ff037424 */ /* 0x000fc800078e00ff */
[----:B------:R-:W-:Y:S01]  /*2930*/  VIADD R6, R5, 0x10 ;  /* 0x0000001005067836 */ /* 0x000fe20000000000 */
[----:B------:R-:W-:Y:S02]  /*2940*/  @P0 PRMT R7, R2, 0x7610, R7 ;  /* 0x0000761002070816 */ /* 0x000fe40000000007 */
[----:B------:R-:W-:Y:S02]  /*2950*/  SHF.L.U32 R5, R4, R5, RZ ;  /* 0x0000000504057219 */ /* 0x000fe400000006ff */
[----:B------:R-:W-:Y:S01]  /*2960*/  SHF.L.U32 R6, R3, R6, RZ ;  /* 0x0000000603067219 */ /* 0x000fe200000006ff */
[----:B------:R-:W-:Y:S03]  /*2970*/  @P0 STS.U8 [UR4], R7 ;  /* 0x00000007ff000988 */ /* 0x000fe60008000004 */
[----:B------:R-:W-:Y:S01]  /*2980*/  LOP3.LUT R5, R6, R5, RZ, 0xfc, !PT ;  /* 0x0000000506057212 */ /* 0x000fe200078efcff */
[----:B------:R-:W-:Y:S03]  /*2990*/  BAR.SYNC.DEFER_BLOCKING 0x2, 0x120 ;  /* 0x0084800000007b1d */ /* 0x000fe60000010000 */
[----:B------:R-:W-:-:S03]  /*29a0*/  LOP3.LUT R4, R5, 0xffff, RZ, 0xc0, !PT ;  /* 0x0000ffff05047812 */ /* 0x000fc600078ec0ff */
[----:B------:R-:W-:Y:S01]  /*29b0*/  NOP ;  /* 0x0000000000007918 */ /* 0x000fe20000000000 */
[----:B------:R-:W-:Y:S02]  /*29c0*/  UMOV UR4, 0x50 ;  /* 0x0000005000047882 */ /* 0x000fe40000000000 */
[----:B------:R-:W-:-:S09]  /*29d0*/  ULEA UR6, UR19, UR4, 0x18 ;  /* 0x0000000413067291 */ /* 0x000fd2000f8ec0ff */
[----:B------:R-:W1:Y:S02]  /*29e0*/  LDS R2, [UR6] ;  /* 0x00000006ff027984 */ /* 0x000e640008000800 */
[----:B-1----:R-:W-:-:S04]  /*29f0*/  LOP3.LUT R3, R5, 0xffff, R2, 0x80, !PT ;  /* 0x0000ffff05037812 */ /* 0x002fc800078e8002 */
[----:B------:R-:W-:-:S13]  /*2a00*/  ISETP.NE.AND P0, PT, R3, R4, PT ;  /* 0x000000040300720c */ /* 0x000fda0003f05270 */
[----:B------:R-:W-:Y:S05]  /*2a10*/  @P0 BRA `(.L_x_23) ;  /* 0x0000000000500947 */ /* 0x000fea0003800000 */
[----:B------:R-:W-:Y:S02]  /*2a20*/  SHF.R.U32.HI R2, RZ, 0x10, R2 ;  /* 0x00000010ff027819 */ /* 0x000fe40000011602 */
[----:B------:R-:W-:-:S04]  /*2a30*/  SHF.R.U32.HI R3, RZ, 0x10, R5 ;  /* 0x00000010ff037819 */ /* 0x000fc80000011605 */
[----:B------:R-:W-:-:S04]  /*2a40*/  LOP3.LUT R2, R2, R3, RZ, 0xc0, !PT ;  /* 0x0000000302027212 */ /* 0x000fc800078ec0ff */
[----:B------:R-:W-:-:S13]  /*2a50*/  ISETP.NE.AND P0, PT, R2, R3, PT ;  /* 0x000000030200720c */ /* 0x000fda0003f05270 */
[----:B------:R-:W-:Y:S05]  /*2a60*/  @P0 BRA `(.L_x_24) ;  /* 0x0000000000300947 */ /* 0x000fea0003800000 */
[----:B------:R-:W-:Y:S01]  /*2a70*/  R2UR UR4, R5 ;  /* 0x00000000050472ca */ /* 0x000fe200000e0000 */
[----:B------:R-:W1:-:S12]  /*2a80*/  S2R R3, SR_LANEID ;  /* 0x0000000000037919 */ /* 0x000e580000000000 */
[----:B------:R-:W-:-:S03]  /*2a90*/  ULOP3.LUT UR5, URZ, UR4, URZ, 0x33, !UPT ;  /* 0x00000004ff057292 */ /* 0x000fc6000f8e33ff */
[----:B------:R-:W-:Y:S02]  /*2aa0*/  VOTEU.ANY UR4, UPT, PT ;  /* 0x0000000000047886 */ /* 0x000fe400038e0100 */
[----:B------:R-:W-:Y:S01]  /*2ab0*/  UFLO.U32 UR4, UR4 ;  /* 0x00000004000472bd */ /* 0x000fe200080e0000 */
[----:B------:R-:W-:-:S04]  /*2ac0*/  IMAD.U32 R2, RZ, RZ, UR5 ;  /* 0x00000005ff027e24 */ /* 0x000fc8000f8e00ff */
[----:B------:R-:W2:Y:S02]  /*2ad0*/  REDUX UR7, R2 ;  /* 0x00000000020773c4 */ /* 0x000ea40000000000 */
[----:B------:R3:W-:Y:S01]  /*2ae0*/  UTCATOMSWS.AND URZ, UR5 ;  /* 0x0000000500ff79e3 */ /* 0x0007e20008000000 */
[----:B-1----:R-:W-:Y:S01]  /*2af0*/  ISETP.EQ.U32.AND P0, PT, R3, UR4, PT ;  /* 0x0000000403007c0c */ /* 0x002fe2000bf02070 */
[----:B--2---:R-:W-:-:S12]  /*2b00*/  IMAD.U32 R3, RZ, RZ, UR7 ;  /* 0x00000007ff037e24 */ /* 0x004fd8000f8e00ff */
[----:B------:R3:W-:Y:S01]  /*2b10*/  @P0 ATOMS.AND RZ, [UR6], R3 ;  /* 0x00000003ffff098c */ /* 0x0007e2000a800006 */
[----:B------:R-:W-:Y:S05]  /*2b20*/  BRA `(.L_x_25) ;  /* 0x0000000000147947 */ /* 0x000fea0003800000 */
.L_x_24:
[----:B------:R-:W-:Y:S02]  /*2b30*/  MOV R2, 0x2b50 ;  /* 0x00002b5000027802 */ /* 0x000fe40000000f00 */
[----:B------:R-:W-:Y:S05]  /*2b40*/  CALL.REL.NOINC `($__internal_0_$__cuda_sm10x_tcgen05_guardrail_trap_col_being_dealloced_not_returned_by_alloc) ;  /* 0x000000ac00b87944 */ /* 0x000fea0003c00000 */
[----:B------:R-:W-:Y:S05]  /*2b50*/  BRA `(.L_x_25) ;  /* 0x0000000000087947 */ /* 0x000fea0003800000 */
.L_x_23:
[----:B------:R-:W-:Y:S02]  /*2b60*/  MOV R2, 0x2b80 ;  /* 0x00002b8000027802 */ /* 0x000fe40000000f00 */
[----:B------:R-:W-:Y:S05]  /*2b70*/  CALL.REL.NOINC `($__internal_2_$__cuda_sm10x_tcgen05_guardrail_trap_unallocated_columns_being_dealloced) ;  /* 0x000000ac00c47944 */ /* 0x000fea0003c00000 */
.L_x_25:
[----:B------:R-:W-:Y:S01]  /*2b80*/  NOP ;  /* 0x0000000000007918 */ /* 0x000fe20000000000 */
[----:B------:R-:W-:Y:S05]  /*2b90*/  BRA `(.L_x_5) ;  /* 0x0000001000607947 */ /* 0x000fea0003800000 */
.L_x_4:
[----:B------:R-:W-:-:S09]  /*2ba0*/  UISETP.NE.AND UP0, UPT, UR47, 0xe, UPT ;  /* 0x0000000e2f00788c */ /* 0x000fd2000bf05270 */
[----:B------:R-:W-:Y:S05]  /*2bb0*/  BRA.U !UP0, `(.L_x_26) ;  /* 0x0000000108147547 */ /* 0x000fea000b800000 */
[----:B------:R-:W-:-:S09]  /*2bc0*/  UISETP.NE.AND UP0, UPT, UR47, 0xf, UPT ;  /* 0x0000000f2f00788c */ /* 0x000fd2000bf05270 */
[----:B------:R-:W-:Y:S05]  /*2bd0*/  BRA.U UP0, `(.L_x_5) ;  /* 0x0000001100507547 */ /* 0x000fea000b800000 */
[----:B------:R-:W-:-:S08]  /*2be0*/  NOP ;  /* 0x0000000000007918 */ /* 0x000fd00000000000 */
[----:B------:R-:W1:-:S00]  /*2bf0*/  USETMAXREG.DEALLOC.CTAPOOL 0x38 ;  /* 0x00000038000079c8 */ /* 0x000e4000080e0500 */
[----:B-1----:R-:W-:Y:S05]  /*2c00*/  BRA `(.L_x_3) ;  /* 0x0000008400b87947 */ /* 0x002fea0003800000 */
.L_x_26:
[----:B------:R-:W-:-:S08]  /*2c10*/  NOP ;  /* 0x0000000000007918 */ /* 0x000fd00000000000 */
[----:B------:R-:W1:-:S00]  /*2c20*/  USETMAXREG.DEALLOC.CTAPOOL 0x38 ;  /* 0x00000038000079c8 */ /* 0x000e4000080e0500 */
[----:B------:R-:W2:Y:S01]  /*2c30*/  S2UR UR11, SR_CTAID.X ;  /* 0x00000000000b79c3 */ /* 0x000ea20000002500 */
[----:B------:R-:W2:Y:S01]  /*2c40*/  LDCU UR4, c[0x0][0x640] ;  /* 0x0000c800ff0477ac */ /* 0x000ea20008000800 */
[----:B-1----:R-:W-:Y:S01]  /*2c50*/  HFMA2 R5, -RZ, RZ, 0, 5.9604644775390625e-08 ;  /* 0x00000001ff057431 */ /* 0x002fe200000001ff */
[----:B------:R-:W-:Y:S01]  /*2c60*/  MOV R4, 0x1 ;  /* 0x0000000100047802 */ /* 0x000fe20000000f00 */
[----:B------:R-:W1:Y:S01]  /*2c70*/  LDCU.U8 UR8, c[0x0][0x644] ;  /* 0x0000c880ff0877ac */ /* 0x000e620008000000 */
[----:B------:R-:W3:Y:S01]  /*2c80*/  LDCU.U8 UR7, c[0x0][0x645] ;  /* 0x0000c8a0ff0777ac */ /* 0x000ee20008000000 */
[----:B------:R-:W4:Y:S01]  /*2c90*/  LDCU UR6, c[0x0][0x654] ;  /* 0x0000ca80ff0677ac */ /* 0x000f220008000800 */
[----:B------:R-:W5:Y:S01]  /*2ca0*/  LDCU.U8 UR14, c[0x0][0x638] ;  /* 0x0000c700ff0e77ac */ /* 0x000f620008000000 */
[----:B------:R-:W5:Y:S01]  /*2cb0*/  LDCU.U8 UR15, c[0x0][0x650] ;  /* 0x0000ca00ff0f77ac */ /* 0x000f620008000000 */
[----:B--2---:R-:W-:Y:S01]  /*2cc0*/  UIMAD.WIDE.U32 UR4, UR11, UR4, URZ ;  /* 0x000000040b0472a5 */ /* 0x004fe2000f8e00ff */
[----:B------:R-:W2:Y:S03]  /*2cd0*/  LDCU.U8 UR12, c[0x0][0x639] ;  /* 0x0000c720ff0c77ac */ /* 0x000ea60008000000 */
[----:B------:R-:W-:Y:S01]  /*2ce0*/  UIADD3 UR4, UPT, UPT, -UR5, UR11, URZ ;  /* 0x0000000b05047290 */ /* 0x000fe2000fffe1ff */
[----:B------:R-:W2:Y:S03]  /*2cf0*/  LDCU.U8 UR13, c[0x0][0x651] ;  /* 0x0000ca20ff0d77ac */ /* 0x000ea60008000000 */
[----:B-1----:R-:W-:Y:S01]  /*2d00*/  USHF.R.U32.HI UR4, URZ, UR8, UR4 ;  /* 0x00000008ff047299 */ /* 0x002fe20008011604 */
[----:B------:R-:W1:Y:S03]  /*2d10*/  LDCU.64 UR8, c[0x0][0x630] ;  /* 0x0000c600ff0877ac */ /* 0x000e660008000a00 */
[----:B------:R-:W-:Y:S01]  /*2d20*/  UIADD3 UR4, UPT, UPT, UR5, UR4, URZ ;  /* 0x0000000405047290 */ /* 0x000fe2000fffe0ff */
[----:B------:R-:W1:Y:S03]  /*2d30*/  LDCU.U8 UR16, c[0x0][0x62c] ;  /* 0x0000c580ff1077ac */ /* 0x000e660008000000 */
[----:B---3--:R-:W-:Y:S01]  /*2d40*/  USHF.R.U32.HI UR10, URZ, UR7, UR4 ;  /* 0x00000007ff0a7299 */ /* 0x008fe20008011604 */
[----:B------:R-:W3:Y:S03]  /*2d50*/  LDCU UR7, c[0x0][0x63c] ;  /* 0x0000c780ff0777ac */ /* 0x000ee60008000800 */
[----:B----4-:R-:W-:-:S02]  /*2d60*/  UISETP.GE.AND UP0, UPT, UR10, UR6, UPT ;  /* 0x000000060a00728c */ /* 0x010fc4000bf06270 */
[----:B------:R-:W-:Y:S02]  /*2d70*/  UIADD3 UR4, UPT, UPT, -UR10, URZ, URZ ;  /* 0x000000ff0a047290 */ /* 0x000fe4000fffe1ff */
[----:B-----5:R-:W-:Y:S01]  /*2d80*/  USEL UR6, UR14, UR15, !UP0 ;  /* 0x0000000f0e067287 */ /* 0x020fe2000c000000 */
[----:B------:R-:W4:Y:S03]  /*2d90*/  LDCU.U8 UR14, c[0x0][0x62d] ;  /* 0x0000c5a0ff0e77ac */ /* 0x000f260008000000 */
[----:B------:R-:W-:-:S03]  /*2da0*/  ULOP3.LUT UR6, UR6, 0xff, URZ, 0xc0, !UPT ;  /* 0x000000ff06067892 */ /* 0x000fc6000f8ec0ff */
[----:B-1----:R-:W1:Y:S01]  /*2db0*/  @UP0 LDCU UR9, c[0x0][0x64c] ;  /* 0x0000c980ff0907ac */ /* 0x002e620008000800 */
[----:B---3--:R-:W-:Y:S01]  /*2dc0*/  UIMAD UR7, UR4, UR7, UR11 ;  /* 0x00000007040772a4 */ /* 0x008fe2000f8e020b */
[----:B------:R-:W3:Y:S03]  /*2dd0*/  @UP0 LDCU UR8, c[0x0][0x648] ;  /* 0x0000c900ff0807ac */ /* 0x000ee60008000800 */
[----:B-1----:R-:W-:Y:S02]  /*2de0*/  UIMAD.WIDE.U32 UR4, UR7, UR9, URZ ;  /* 0x00000009070472a5 */ /* 0x002fe4000f8e00ff */
[----:B--2---:R-:W-:Y:S02]  /*2df0*/  USEL UR9, UR12, UR13, !UP0 ;  /* 0x0000000d0c097287 */ /* 0x004fe4000c000000 */
[----:B------:R-:W-:Y:S01]  /*2e00*/  UIADD3 UR4, UPT, UPT, UR7, -UR5, URZ ;  /* 0x8000000507047290 */ /* 0x000fe2000fffe0ff */
[----:B------:R-:W1:Y:S03]  /*2e10*/  LDCU.64 UR12, c[0x0][0x620] ;  /* 0x0000c400ff0c77ac */ /* 0x000e660008000a00 */
[----:B------:R-:W-:-:S02]  /*2e20*/  USHF.R.U32.HI UR4, URZ, UR6, UR4 ;  /* 0x00000006ff047299 */ /* 0x000fc40008011604 */
[----:B------:R-:W-:Y:S02]  /*2e30*/  ULOP3.LUT UR6, UR9, 0xff, URZ, 0xc0, !UPT ;  /* 0x000000ff09067892 */ /* 0x000fe4000f8ec0ff */
[----:B------:R-:W-:Y:S01]  /*2e40*/  UIADD3 UR4, UPT, UPT, UR5, UR4, URZ ;  /* 0x0000000405047290 */ /* 0x000fe2000fffe0ff */
[----:B------:R-:W2:Y:S03]  /*2e50*/  LDCU UR5, c[0x0][0x628] ;  /* 0x0000c500ff0577ac */ /* 0x000ea60008000800 */
[----:B------:R-:W-:-:S04]  /*2e60*/  USHF.R.U32.HI UR15, URZ, UR6, UR4 ;  /* 0x00000006ff0f7299 */ /* 0x000fc80008011604 */
[----:B------:R-:W-:-:S04]  /*2e70*/  UIADD3 UR4, UPT, UPT, -UR15, URZ, URZ ;  /* 0x000000ff0f047290 */ /* 0x000fc8000fffe1ff */
[----:B---3--:R-:W-:-:S04]  /*2e80*/  UIMAD UR4, UR8, UR4, UR7 ;  /* 0x00000004080472a4 */ /* 0x008fc8000f8e0207 */
[----:B-1----:R-:W-:-:S04]  /*2e90*/  UIMAD UR6, UR10, UR12, UR4 ;  /* 0x0000000c0a0672a4 */ /* 0x002fc8000f8e0204 */
[----:B--2---:R-:W-:-:S07]  /*2ea0*/  UIMAD.WIDE.U32 UR4, UR6, UR5, URZ ;  /* 0x00000005060472a5 */ /* 0x004fce000f8e00ff */
[----:B------:R-:W-:Y:S02]  /*2eb0*/  UMOV UR4, UR5 ;  /* 0x0000000500047c82 */ /* 0x000fe40008000000 */
[----:B------:R-:W-:Y:S02]  /*2ec0*/  UIADD3 UR45, UPT, UPT, UR6, -UR4, URZ ;  /* 0x80000004062d7290 */ /* 0x000fe4000fffe0ff */
[----:B------:R-:W1:Y:S02]  /*2ed0*/  LDCU UR5, c[0x0][0x60c] ;  /* 0x0000c180ff0577ac */ /* 0x000e640008000800 */
[----:B------:R-:W-:-:S04]  /*2ee0*/  USHF.R.U32.HI UR45, URZ, UR16, UR45 ;  /* 0x00000010ff2d7299 */ /* 0x000fc8000801162d */
[----:B------:R-:W-:-:S03]  /*2ef0*/  UIADD3 UR45, UPT, UPT, UR4, UR45, URZ ;  /* 0x0000002d042d7290 */ /* 0x000fc6000fffe0ff */
[----:B------:R-:W-:Y:S01]  /*2f00*/  UMOV UR4, URZ ;  /* 0x000000ff00047c82 */ /* 0x000fe20008000000 */
[----:B----4-:R-:W-:-:S04]  /*2f10*/  USHF.R.U32.HI UR45, URZ, UR14, UR45 ;  /* 0x0000000eff2d7299 */ /* 0x010fc8000801162d */
[----:B------:R-:W-:Y:S02]  /*2f20*/  UIADD3 UR44, UPT, UPT, -UR45, URZ, URZ ;  /* 0x000000ff2d2c7290 */ /* 0x000fe4000fffe1ff */
[----:B-1----:R-:W-:Y:S02]  /*2f30*/  UISETP.GE.AND UP0, UPT, UR11, UR5, UPT ;  /* 0x000000050b00728c */ /* 0x002fe4000bf06270 */
[----:B------:R-:W-:-:S07]  /*2f40*/  UIMAD UR44, UR44, UR13, UR6 ;  /* 0x0000000d2c2c72a4 */ /* 0x000fce000f8e0206 */
[----:B------:R-:W-:Y:S05]  /*2f50*/  BRA.U UP0, `(.L_x_27) ;  /* 0x0000000900f07547 */ /* 0x000fea000b800000 */
[----:B------:R-:W1:Y:S01]  /*2f60*/  S2UR UR9, SR_CgaCtaId ;  /* 0x00000000000979c3 */ /* 0x000e620000008800 */
[----:B------:R-:W-:Y:S01]  /*2f70*/  UMOV UR4, 0x400 ;  /* 0x0000040000047882 */ /* 0x000fe20000000000 */
[----:B------:R-:W-:Y:S01]  /*2f80*/  MOV R3, 0x80000000 ;  /* 0x8000000000037802 */ /* 0x000fe20000000f00 */
[----:B------:R-:W2:Y:S01]  /*2f90*/  LDCU UR30, c[0x0][0x614] ;  /* 0x0000c280ff1e77ac */ /* 0x000ea20008000800 */
[----:B------:R-:W3:Y:S01]  /*2fa0*/  LDCU UR10, c[0x0][0x38c] ;  /* 0x00007180ff0a77ac */ /* 0x000ee20008000800 */
[----:B------:R-:W4:Y:S01]  /*2fb0*/  LDCU.64 UR16, c[0x0][0x348] ;  /* 0x00006900ff1077ac */ /* 0x000f220008000a00 */
[----:B------:R-:W-:Y:S01]  /*2fc0*/  UMOV UR18, 0x0 ;  /* 0x0000000000127882 */ /* 0x000fe20000000000 */
[----:B------:R-:W-:Y:S01]  /*2fd0*/  UMOV UR19, 0x1 ;  /* 0x0000000100137882 */ /* 0x000fe20000000000 */
[----:B------:R-:W5:Y:S01]  /*2fe0*/  LDCU.64 UR24, c[0x0][0x348] ;  /* 0x00006900ff1877ac */ /* 0x000f620008000a00 */
[----:B--2---:R-:W-:Y:S01]  /*2ff0*/  UIADD3 UR5, UPT, UPT, -UR15, UR30, URZ ;  /* 0x0000001e0f057290 */ /* 0x004fe2000fffe1ff */
[----:B------:R-:W-:Y:S01]  /*3000*/  UMOV UR20, UR44 ;  /* 0x0000002c00147c82 */ /* 0x000fe20008000000 */
[----:B-1----:R-:W-:Y:S01]  /*3010*/  ULEA UR9, UR9, UR4, 0x18 ;  /* 0x0000000409097291 */ /* 0x002fe2000f8ec0ff */
[----:B------:R-:W1:Y:S01]  /*3020*/  LDCU UR4, c[0x0][0x380] ;  /* 0x00007000ff0477ac */ /* 0x000e620008000800 */
[----:B---3--:R-:W-:-:S02]  /*3030*/  UIADD3 UR7, UPT, UPT, -UR10, URZ, URZ ;  /* 0x000000ff0a077290 */ /* 0x008fc4000fffe1ff */
[----:B------:R-:W-:-:S05]  /*3040*/  UIADD3 UR11, UPT, UPT, UR10, -0x1, URZ ;  /* 0xffffffff0a0b7890 */ /* 0x000fca000fffe0ff */
[----:B------:R-:W2:Y:S01]  /*3050*/  SYNCS.PHASECHK.TRANS64.TRYWAIT P0, [UR9+0x38], R3 ;  /* 0x00003803ff0075a7 */ /* 0x000ea20008001109 */
[----:B------:R-:W-:Y:S02]  /*3060*/  USHF.R.S32.HI UR7, URZ, 0x1f, UR7 ;  /* 0x0000001fff077899 */ /* 0x000fe40008011407 */
[----:B------:R-:W-:Y:S02]  /*3070*/  USHF.R.S32.HI UR6, URZ, 0x1f, UR11 ;  /* 0x0000001fff067899 */ /* 0x000fe4000801140b */
[----:B------:R-:W-:Y:S02]  /*3080*/  UISETP.GT.AND UP2, UPT, UR10, URZ, UPT ;  /* 0x000000ff0a00728c */ /* 0x000fe4000bf44270 */
[----:B----4-:R-:W-:Y:S02]  /*3090*/  UIADD3 UR23, UP1, UPT, UR16, 0x100, URZ ;  /* 0x0000010010177890 */ /* 0x010fe4000ff3e0ff */
[----:B-1----:R-:W-:Y:S02]  /*30a0*/  UIADD3 UR4, UPT, UPT, UR10, -UR4, URZ ;  /* 0x800000040a047290 */ /* 0x002fe4000fffe0ff */
[----:B------:R-:W-:-:S02]  /*30b0*/  ULEA.HI UR10, UR7, -UR10, URZ, 0x7 ;  /* 0x8000000a070a7291 */ /* 0x000fc4000f8f38ff */
[----:B------:R-:W-:Y:S02]  /*30c0*/  ULEA UR4, UR5, UR4, 0x7 ;  /* 0x0000000405047291 */ /* 0x000fe4000f8e38ff */
[----:B------:R-:W-:Y:S02]  /*30d0*/  ULEA.HI UR7, UR6, UR11, URZ, 0x7 ;  /* 0x0000000b06077291 */ /* 0x000fe4000f8f38ff */
[----:B------:R-:W-:Y:S02]  /*30e0*/  UIADD3 UR8, UPT, UPT, -UR4, URZ, URZ ;  /* 0x000000ff04087290 */ /* 0x000fe4000fffe1ff */
[----:B------:R-:W-:Y:S02]  /*30f0*/  UIADD3 UR5, UPT, UPT, UR4, -0x1, URZ ;  /* 0xffffffff04057890 */ /* 0x000fe4000fffe0ff */
[----:B------:R-:W-:Y:S02]  /*3100*/  USHF.R.S32.HI UR6, URZ, 0x1f, UR8 ;  /* 0x0000001fff067899 */ /* 0x000fe40008011408 */
[----:B------:R-:W-:-:S02]  /*3110*/  USHF.R.S32.HI UR8, URZ, 0x1f, UR5 ;  /* 0x0000001fff087899 */ /* 0x000fc40008011405 */
[----:B------:R-:W-:Y:S02]  /*3120*/  ULEA.HI UR6, UR6, -UR4, URZ, 0x7 ;  /* 0x8000000406067291 */ /* 0x000fe4000f8f38ff */
[----:B------:R-:W-:Y:S02]  /*3130*/  @UP2 UIMAD.WIDE UR12, UR7, 0x2000000, UR18 ;  /* 0x02000000070c28a5 */ /* 0x000fe4000f8e0212 */
[----:B------:R-:W-:Y:S02]  /*3140*/  USHF.R.S32.HI UR10, URZ, 0x7, UR10 ;  /* 0x00000007ff0a7899 */ /* 0x000fe4000801140a */
[----:B------:R-:W-:Y:S02]  /*3150*/  ULEA.HI UR8, UR8, UR5, URZ, 0x7 ;  /* 0x0000000508087291 */ /* 0x000fe4000f8f38ff */
[----:B------:R-:W-:Y:S02]  /*3160*/  USHF.R.S32.HI UR7, URZ, 0x7, UR6 ;  /* 0x00000007ff077899 */ /* 0x000fe40008011406 */
[----:B------:R-:W-:-:S02]  /*3170*/  UIADD3 UR5, UPT, UPT, -UR10, URZ, URZ ;  /* 0x000000ff0a057290 */ /* 0x000fc4000fffe1ff */
[----:B------:R-:W-:Y:S02]  /*3180*/  ULEA.HI.SX32 UR6, UR8, 0x1, 0x19 ;  /* 0x0000000108067891 */ /* 0x000fe4000f8fcaff */
[----:B------:R-:W-:Y:S02]  /*3190*/  UIADD3 UR7, UPT, UPT, -UR7, URZ, URZ ;  /* 0x000000ff07077290 */ /* 0x000fe4000fffe1ff */
[----:B------:R-:W-:Y:S01]  /*31a0*/  UISETP.GT.AND UP3, UPT, UR4, URZ, UPT ;  /* 0x000000ff0400728c */ /* 0x000fe2000bf64270 */
[----:B------:R-:W-:Y:S01]  /*31b0*/  UMOV UR18, URZ ;  /* 0x000000ff00127c82 */ /* 0x000fe20008000000 */
[----:B--2--5:R-:W-:Y:S09]  /*31c0*/  @!P0 BRA `(.L_x_28) ;  /* 0x000000a000148947 */ /* 0x024ff20003800000 */
.L_x_79:
[----:B------:R-:W-:Y:S01]  /*31d0*/  @!UP3 UMOV UR6, UR7 ;  /* 0x000000070006bc82 */ /* 0x000fe20008000000 */
[----:B------:R-:W-:Y:S01]  /*31e0*/  @UP2 UMOV UR5, UR13 ;  /* 0x0000000d00052c82 */ /* 0x000fe20008000000 */
[----:B------:R-:W-:Y:S01]  /*31f0*/  ELECT P0, URZ, PT ;  /* 0x0000000000ff782f */ /* 0x000fe20003800000 */
[----:B------:R-:W-:Y:S02]  /*3200*/  UISETP.LT.AND UP2, UPT, UR6, UR5, UPT ;  /* 0x000000050600728c */ /* 0x000fe4000bf41270 */
[----:B------:R-:W-:Y:S02]  /*3210*/  UIADD3 UR10, UP0, UPT, UR24, 0x100, URZ ;  /* 0x00000100180a7890 */ /* 0x000fe4000ff1e0ff */
[----:B------:R-:W-:Y:S02]  /*3220*/  USEL UR22, UR6, UR5, UP2 ;  /* 0x0000000506167287 */ /* 0x000fe40009000000 */
[----:B------:R-:W-:Y:S02]  /*3230*/  UIADD3.X UR7, UPT, UPT, URZ, UR17, URZ, UP1, !UPT ;  /* 0x00000011ff077290 */ /* 0x000fe40008ffe4ff */
[----:B------:R-:W-:-:S02]  /*3240*/  USHF.L.U32 UR14, UR22, 0x7, URZ ;  /* 0x00000007160e7899 */ /* 0x000fc400080006ff */
[----:B------:R-:W-:Y:S02]  /*3250*/  UIADD3.X UR11, UPT, UPT, URZ, UR25, URZ, UP0, !UPT ;  /* 0x00000019ff0b7290 */ /* 0x000fe400087fe4ff */
[----:B-1----:R-:W-:Y:S01]  /*3260*/  @P0 MOV R2, 0x8000 ;  /* 0x0000800000020802 */ /* 0x002fe20000000f00 */
[----:B------:R-:W-:Y:S02]  /*3270*/  UIADD3 UR16, UPT, UPT, UR9, 0x10800, URZ ;  /* 0x0001080009107890 */ /* 0x000fe4000fffe0ff */
[----:B------:R-:W-:Y:S01]  /*3280*/  UIADD3 UR17, UPT, UPT, UR9, 0x10, URZ ;  /* 0x0000001009117890 */ /* 0x000fe2000fffe0ff */
[----:B------:R1:W-:Y:S01]  /*3290*/  @P0 SYNCS.ARRIVE.TRANS64 RZ, [UR9+0x10], R2 ;  /* 0x00001002ffff09a7 */ /* 0x0003e20008000009 */
[----:B------:R-:W-:Y:S02]  /*32a0*/  UIADD3 UR19, UPT, UPT, UR14, -0x80, URZ ;  /* 0xffffff800e137890 */ /* 0x000fe4000fffe0ff */
[----:B------:R-:W-:Y:S02]  /*32b0*/  UIADD3 UR24, UPT, UPT, UR9, 0x14800, URZ ;  /* 0x0001480009187890 */ /* 0x000fe4000fffe0ff */
[----:B------:R-:W-:Y:S01]  /*32c0*/  UIADD3 UR25, UPT, UPT, UR9, 0x10, URZ ;  /* 0x0000001009197890 */ /* 0x000fe2000fffe0ff */
[----:B------:R-:W-:Y:S01]  /*32d0*/  UMOV UR21, UR45 ;  /* 0x0000002d00157c82 */ /* 0x000fe20008000000 */
[----:B------:R-:W-:Y:S01]  /*32e0*/  UMOV UR6, UR23 ;  /* 0x0000001700067c82 */ /* 0x000fe20008000000 */
[----:B------:R-:W-:Y:S01]  /*32f0*/  UMOV UR26, 0x40 ;  /* 0x00000040001a7882 */ /* 0x000fe20000000000 */
[----:B------:R-:W-:Y:S01]  /*3300*/  UMOV UR28, UR44 ;  /* 0x0000002c001c7c82 */ /* 0x000fe20008000000 */
[----:B------:R-:W-:Y:S01]  /*3310*/  UMOV UR29, UR45 ;  /* 0x0000002d001d7c82 */ /* 0x000fe20008000000 */
[----:B------:R-:W-:Y:S01]  /*3320*/  UMOV UR27, UR19 ;  /* 0x00000013001b7c82 */ /* 0x000fe20008000000 */
[----:B------:R2:W-:Y:S01]  /*3330*/  UTMALDG.4D [UR16], [UR6], desc[URZ] ;  /* 0x0000ff10060075b4 */ /* 0x0005e20008019000 */
[----:B------:R-:W3:Y:S01]  /*3340*/  LDCU.64 UR4, c[0x0][0x348] ;  /* 0x00006900ff0477ac */ /* 0x000ee20008000a00 */
[----:B------:R1:W-:Y:S01]  /*3350*/  UTMALDG.4D [UR24], [UR10], desc[URZ] ;  /* 0x0000ff180a0075b4 */ /* 0x0003e20008019000 */
[----:B------:R-:W4:Y:S01]  /*3360*/  SYNCS.PHASECHK.TRANS64.TRYWAIT P0, [UR9+0x8], R3 ;  /* 0x00000803ff0075a7 */ /* 0x000f220008001109 */
[----:B--2---:R-:W2:Y:S02]  /*3370*/  LDCU.64 UR16, c[0x0][0x348] ;  /* 0x00006900ff1077ac */ /* 0x004ea40008000a00 */
[----:B-1234-:R-:W-:Y:S05]  /*3380*/  @!P0 BRA `(.L_x_29) ;  /* 0x0000009c00c48947 */ /* 0x01efea0003800000 */
.L_x_81:
[----:B------:R-:W-:Y:S01]  /*3390*/  ELECT P0, URZ, PT ;  /* 0x0000000000ff782f */ /* 0x000fe20003800000 */
[----:B------:R-:W-:Y:S02]  /*33a0*/  ULOP3.LUT UR11, URZ, UR15, URZ, 0x33, !UPT ;  /* 0x0000000fff0b7292 */ /* 0x000fe4000f8e33ff */
[----:B------:R-:W-:Y:S02]  /*33b0*/  UIADD3 UR6, UP1, UPT, UR4, 0x80, URZ ;  /* 0x0000008004067890 */ /* 0x000fe4000ff3e0ff */
[----:B------:R-:W-:Y:S02]  /*33c0*/  UIADD3 UR11, UPT, UPT, UR11, UR30, URZ ;  /* 0x0000001e0b0b7290 */ /* 0x000fe4000fffe0ff */
[----:B------:R-:W-:Y:S02]  /*33d0*/  UIADD3 UR4, UP0, UPT, UR16, 0x80, URZ ;  /* 0x0000008010047890 */ /* 0x000fe4000ff1e0ff */
[----:B------:R-:W-:Y:S02]  /*33e0*/  UIADD3.X UR7, UPT, UPT, URZ, UR5, URZ, UP1, !UPT ;  /* 0x00000005ff077290 */ /* 0x000fe40008ffe4ff */
[----:B------:R-:W-:-:S02]  /*33f0*/  USHF.L.U32 UR11, UR11, 0x7, URZ ;  /* 0x000000070b0b7899 */ /* 0x000fc400080006ff */
[----:B-1----:R-:W-:Y:S01]  /*3400*/  @P0 MOV R2, 0x8000 ;  /* 0x0000800000020802 */ /* 0x002fe20000000f00 */
[----:B------:R-:W-:Y:S02]  /*3410*/  UIADD3 UR8, UPT, UPT, UR9, 0x8800, URZ ;  /* 0x0000880009087890 */ /* 0x000fe4000fffe0ff */
[----:B------:R-:W-:Y:S01]  /*3420*/  UIADD3.X UR5, UPT, UPT, URZ, UR17, URZ, UP0, !UPT ;  /* 0x00000011ff057290 */ /* 0x000fe200087fe4ff */
[----:B------:R1:W-:Y:S01]  /*3430*/  @P0 SYNCS.ARRIVE.TRANS64 RZ, [UR9], R2 ;  /* 0x00000002ffff09a7 */ /* 0x0003e20008000009 */
[----:B------:R-:W-:Y:S01]  /*3440*/  UIADD3 UR24, UPT, UPT, UR9, 0xc800, URZ ;  /* 0x0000c80009187890 */ /* 0x000fe2000fffe0ff */
[----:B------:R-:W-:Y:S01]  /*3450*/  UMOV UR10, URZ ;  /* 0x000000ff000a7c82 */ /* 0x000fe20008000000 */
[----:B------:R-:W-:Y:S01]  /*3460*/  UMOV UR12, UR44 ;  /* 0x0000002c000c7c82 */ /* 0x000fe20008000000 */
[----:B------:R-:W-:Y:S01]  /*3470*/  UMOV UR13, UR45 ;  /* 0x0000002d000d7c82 */ /* 0x000fe20008000000 */
[----:B------:R-:W-:Y:S01]  /*3480*/  UMOV UR26, 0x40 ;  /* 0x00000040001a7882 */ /* 0x000fe20000000000 */
[----:B------:R-:W-:Y:S01]  /*3490*/  UMOV UR28, UR44 ;  /* 0x0000002c001c7c82 */ /* 0x000fe20008000000 */
[----:B------:R-:W-:Y:S01]  /*34a0*/  UMOV UR29, UR45 ;  /* 0x0000002d001d7c82 */ /* 0x000fe20008000000 */
[----:B------:R-:W-:Y:S01]  /*34b0*/  UMOV UR25, UR9 ;  /* 0x0000000900197c82 */ /* 0x000fe20008000000 */
[----:B------:R-:W-:Y:S01]  /*34c0*/  UMOV UR27, UR11 ;  /* 0x0000000b001b7c82 */ /* 0x000fe20008000000 */
[----:B------:R2:W-:Y:S01]  /*34d0*/  UTMALDG.4D [UR8], [UR6], desc[URZ] ;  /* 0x0000ff08060075b4 */ /* 0x0005e20008019000 */
[----:B------:R3:W-:Y:S01]  /*34e0*/  UTMALDG.4D [UR24], [UR4], desc[URZ] ;  /* 0x0000ff18040075b4 */ /* 0x0007e20008019000 */
[----:B------:R-:W4:Y:S01]  /*34f0*/  SYNCS.PHASECHK.TRANS64.TRYWAIT P0, [UR9+0x40], R3 ;  /* 0x00004003ff0075a7 */ /* 0x000f220008001109 */
[----:B--2---:R-:W2:Y:S01]  /*3500*/  LDCU.64 UR6, c[0x0][0x348] ;  /* 0x00006900ff0677ac */ /* 0x004ea20008000a00 */
[----:B---3--:R-:W3:Y:S02]  /*3510*/  LDCU.64 UR4, c[0x0][0x348] ;  /* 0x00006900ff0477ac */ /* 0x008ee40008000a00 */
[----:B-1234-:R-:W-:Y:S05]  /*3520*/  @!P0 BRA `(.L_x_30) ;  /* 0x0000009c007c8947 */ /* 0x01efea0003800000 */
.L_x_83:
[----:B------:R-:W-:Y:S01]  /*3530*/  ELECT P0, URZ, PT ;  /* 0x0000000000ff782f */ /* 0x000fe20003800000 */
[----:B------:R-:W-:Y:S01]  /*3540*/  HFMA2 R4, -RZ, RZ, 0, 5.9604644775390625e-08 ;  /* 0x00000001ff047431 */ /* 0x000fe200000001ff */
[----:B------:R-:W-:Y:S01]  /*3550*/  UIADD3 UR4, UP1, UPT, UR4, 0x180, URZ ;  /* 0x0000018004047890 */ /* 0x000fe2000ff3e0ff */
[----:B-1----:R-:W-:Y:S01]  /*3560*/  IMAD.MOV.U32 R5, RZ, RZ, RZ ;  /* 0x000000ffff057224 */ /* 0x002fe200078e00ff */
[----:B------:R-:W-:Y:S02]  /*3570*/  UIADD3 UR6, UP0, UPT, UR6, 0x180, URZ ;  /* 0x0000018006067890 */ /* 0x000fe4000ff1e0ff */
[----:B------:R-:W-:Y:S02]  /*3580*/  UIADD3.X UR5, UPT, UPT, URZ, UR5, URZ, UP1, !UPT ;  /* 0x00000005ff057290 */ /* 0x000fe40008ffe4ff */
[----:B------:R-:W-:Y:S02]  /*3590*/  UIADD3 UR24, UPT, UPT, UR9, 0x18800, URZ ;  /* 0x0001880009187890 */ /* 0x000fe4000fffe0ff */
[----:B------:R-:W-:-:S02]  /*35a0*/  UIADD3 UR25, UPT, UPT, UR9, 0x18, URZ ;  /* 0x0000001809197890 */ /* 0x000fc4000fffe0ff */
[----:B------:R-:W-:Y:S01]  /*35b0*/  UIADD3.X UR7, UPT, UPT, URZ, UR7, URZ, UP0, !UPT ;  /* 0x00000007ff077290 */ /* 0x000fe200087fe4ff */
[----:B------:R-:W-:Y:S01]  /*35c0*/  @P0 IMAD.MOV.U32 R2, RZ, RZ, 0x8000 ;  /* 0x00008000ff020424 */ /* 0x000fe200078e00ff */
[----:B------:R-:W-:Y:S02]  /*35d0*/  UIADD3 UR16, UPT, UPT, UR9, 0x1c800, URZ ;  /* 0x0001c80009107890 */ /* 0x000fe4000fffe0ff */
[----:B------:R-:W-:Y:S01]  /*35e0*/  UIADD3 UR17, UPT, UPT, UR9, 0x18, URZ ;  /* 0x0000001809117890 */ /* 0x000fe2000fffe0ff */
[----:B------:R1:W-:Y:S01]  /*35f0*/  @P0 SYNCS.ARRIVE.TRANS64 RZ, [UR9+0x18], R2 ;  /* 0x00001802ffff09a7 */ /* 0x0003e20008000009 */
[----:B------:R-:W-:Y:S01]  /*3600*/  UMOV UR26, URZ ;  /* 0x000000ff001a7c82 */ /* 0x000fe20008000000 */
[----:B------:R-:W-:Y:S01]  /*3610*/  UMOV UR28, UR44 ;  /* 0x0000002c001c7c82 */ /* 0x000fe20008000000 */
[----:B------:R-:W-:Y:S01]  /*3620*/  UMOV UR29, UR45 ;  /* 0x0000002d001d7c82 */ /* 0x000fe20008000000 */
[----:B------:R-:W-:Y:S01]  /*3630*/  UMOV UR27, UR19 ;  /* 0x00000013001b7c82 */ /* 0x000fe20008000000 */
[----:B------:R-:W-:Y:S01]  /*3640*/  UMOV UR18, 0x40 ;  /* 0x0000004000127882 */ /* 0x000fe20000000000 */
[----:B------:R-:W-:Y:S01]  /*3650*/  UMOV UR20, UR44 ;  /* 0x0000002c00147c82 */ /* 0x000fe20008000000 */
[----:B------:R-:W-:Y:S01]  /*3660*/  UMOV UR21, UR45 ;  /* 0x0000002d00157c82 */ /* 0x000fe20008000000 */
[----:B------:R2:W-:Y:S01]  /*3670*/  UTMALDG.4D [UR24], [UR4], desc[URZ] ;  /* 0x0000ff18040075b4 */ /* 0x0005e20008019000 */
[----:B------:R-:W-:Y:S01]  /*3680*/  UISETP.GE.AND UP0, UPT, UR22, 0x2, UPT ;  /* 0x000000021600788c */ /* 0x000fe2000bf06270 */
[----:B------:R1:W-:Y:S01]  /*3690*/  UTMALDG.4D [UR16], [UR6], desc[URZ] ;  /* 0x0000ff10060075b4 */ /* 0x0003e20008019000 */
[----:B--2---:R-:W-:-:S07]  /*36a0*/  UMOV UR4, 0x2 ;  /* 0x0000000200047882 */ /* 0x004fce0000000000 */
[----:B------:R-:W-:Y:S05]  /*36b0*/  BRA.U !UP0, `(.L_x_27) ;  /* 0x0000000508187547 */ /* 0x000fea000b800000 */
[----:B-1----:R-:W1:Y:S01]  /*36c0*/  LDCU.64 UR6, c[0x0][0x348] ;  /* 0x00006900ff0677ac */ /* 0x002e620008000a00 */
[----:B------:R-:W-:Y:S02]  /*36d0*/  MOV R4, 0x1 ;  /* 0x0000000100047802 */ /* 0x000fe40000000f00 */
[----:B------:R-:W-:Y:S01]  /*36e0*/  MOV R3, 0x8000 ;  /* 0x0000800000037802 */ /* 0x000fe20000000f00 */
[----:B------:R-:W-:Y:S01]  /*36f0*/  UIADD3 UR8, UPT, UPT, -UR22, URZ, URZ ;  /* 0x000000ff16087290 */ /* 0x000fe2000fffe1ff */
[----:B------:R-:W-:Y:S01]  /*3700*/  UMOV UR4, 0x2 ;  /* 0x0000000200047882 */ /* 0x000fe20000000000 */
[----:B------:R-:W-:Y:S01]  /*3710*/  UMOV UR42, URZ ;  /* 0x000000ff002a7c82 */ /* 0x000fe20008000000 */
[----:B------:R-:W-:Y:S01]  /*3720*/  UMOV UR34, 0x40 ;  /* 0x0000004000227882 */ /* 0x000fe20000000000 */
[----:B------:R-:W-:Y:S01]  /*3730*/  UMOV UR26, URZ ;  /* 0x000000ff001a7c82 */ /* 0x000fe20008000000 */
[----:B------:R-:W-:Y:S01]  /*3740*/  UMOV UR18, 0x40 ;  /* 0x0000004000127882 */ /* 0x000fe20000000000 */
[----:B-1----:R-:W-:-:S02]  /*3750*/  UIADD3 UR30, UP3, UPT, UR6, 0x100, URZ ;  /* 0x00000100061e7890 */ /* 0x002fc4000ff7e0ff */
[----:B------:R-:W-:Y:S02]  /*3760*/  UIADD3 UR22, UP2, UPT, UR6, 0x100, URZ ;  /* 0x0000010006167890 */ /* 0x000fe4000ff5e0ff */
[----:B------:R-:W-:Y:S02]  /*3770*/  UIADD3 UR12, UP1, UPT, UR6, 0x180, URZ ;  /* 0x00000180060c7890 */ /* 0x000fe4000ff3e0ff */
[----:B------:R-:W-:Y:S02]  /*3780*/  UIADD3 UR10, UP0, UPT, UR6, 0x180, URZ ;  /* 0x00000180060a7890 */ /* 0x000fe4000ff1e0ff */
[----:B------:R-:W-:Y:S02]  /*3790*/  UIADD3.X UR31, UPT, UPT, URZ, UR7, URZ, UP3, !UPT ;  /* 0x00000007ff1f7290 */ /* 0x000fe40009ffe4ff */
[----:B------:R-:W-:Y:S02]  /*37a0*/  UIADD3.X UR23, UPT, UPT, URZ, UR7, URZ, UP2, !UPT ;  /* 0x00000007ff177290 */ /* 0x000fe400097fe4ff */
[----:B------:R-:W-:-:S02]  /*37b0*/  UIADD3.X UR13, UPT, UPT, URZ, UR7, URZ, UP1, !UPT ;  /* 0x00000007ff0d7290 */ /* 0x000fc40008ffe4ff */
[----:B------:R-:W-:-:S12]  /*37c0*/  UIADD3.X UR11, UPT, UPT, URZ, UR7, URZ, UP0, !UPT ;  /* 0x00000007ff0b7290 */ /* 0x000fd800087fe4ff */
.L_x_33:
[----:B------:R-:W-:Y:S01]  /*37d0*/  ULEA UR5, UR4, UR9, 0x3 ;  /* 0x0000000904057291 */ /* 0x000fe2000f8e18ff */
[----:B------:R-:W-:Y:S01]  /*37e0*/  SHF.L.U32 R6, R4, 0x1f, RZ ;  /* 0x0000001f04067819 */ /* 0x000fe200000006ff */
[----:B------:R-:W-:-:S07]  /*37f0*/  ULEA UR40, UR4, UR9, 0xf ;  /* 0x0000000904287291 */ /* 0x000fce000f8e78ff */
[----:B-1----:R-:W1:Y:S02]  /*3800*/  SYNCS.PHASECHK.TRANS64.TRYWAIT P0, [UR5+0x38], R6 ;  /* 0x00003806ff0075a7 */ /* 0x002e640008001105 */
[----:B-1----:R-:W-:Y:S05]  /*3810*/  @!P0 BRA `(.L_x_31) ;  /* 0x0000009800e08947 */ /* 0x002fea0003800000 */
.L_x_85:
[----:B------:R-:W-:Y:S01]  /*3820*/  UIADD3 UR6, UPT, UPT, UR4, 0x1, URZ ;  /* 0x0000000104067890 */ /* 0x000fe2000fffe0ff */
[----:B------:R-:W-:-:S03]  /*3830*/  ELECT P0, URZ, PT ;  /* 0x0000000000ff782f */ /* 0x000fc60003800000 */
[----:B------:R-:W-:Y:S02]  /*3840*/  UISETP.NE.AND UP0, UPT, UR6, 0x5, UPT ;  /* 0x000000050600788c */ /* 0x000fe4000bf05270 */
[----:B------:R-:W-:Y:S02]  /*3850*/  ULEA UR32, UR4, UR9, 0xf ;  /* 0x0000000904207291 */ /* 0x000fe4000f8e78ff */
[----:B------:R-:W-:Y:S02]  /*3860*/  USEL UR7, URZ, 0x1, UP0 ;  /* 0x00000001ff077887 */ /* 0x000fe40008000000 */
[----:B------:R-:W-:Y:S02]  /*3870*/  USEL UR6, UR6, URZ, UP0 ;  /* 0x000000ff06067287 */ /* 0x000fe40008000000 */
[----:B------:R-:W-:Y:S02]  /*3880*/  UIADD3 UR43, UPT, UPT, UR14, -0x100, URZ ;  /* 0xffffff000e2b7890 */ /* 0x000fe4000fffe0ff */
[----:B------:R-:W-:Y:S01]  /*3890*/  UIADD3 UR40, UPT, UPT, UR40, 0x10800, URZ ;  /* 0x0001080028287890 */ /* 0x000fe2000fffe0ff */
[----:B------:R-:W-:Y:S01]  /*38a0*/  LOP3.LUT R4, R4, UR7, RZ, 0x3c, !PT ;  /* 0x0000000704047c12 */ /* 0x000fe2000f8e3cff */
[----:B------:R-:W-:Y:S01]  /*38b0*/  UIADD3 UR41, UPT, UPT, UR5, 0x10, URZ ;  /* 0x0000001005297890 */ /* 0x000fe2000fffe0ff */
[----:B-1----:R-:W-:Y:S01]  /*38c0*/  @P0 IMAD.MOV.U32 R2, RZ, RZ, 0x8000 ;  /* 0x00008000ff020424 */ /* 0x002fe200078e00ff */
[----:B------:R-:W-:-:S02]  /*38d0*/  UIADD3 UR32, UPT, UPT, UR32, 0x14800, URZ ;  /* 0x0001480020207890 */ /* 0x000fc4000fffe0ff */
[----:B------:R-:W-:Y:S01]  /*38e0*/  UIADD3 UR33, UPT, UPT, UR5, 0x10, URZ ;  /* 0x0000001005217890 */ /* 0x000fe2000fffe0ff */
[----:B------:R-:W-:Y:S01]  /*38f0*/  IMAD.U32 R6, R4, -0x80000000, RZ ;  /* 0x8000000004067824 */ /* 0x000fe200078e00ff */
[----:B------:R-:W-:Y:S01]  /*3900*/  ULEA UR4, UR6, UR9, 0x3 ;  /* 0x0000000906047291 */ /* 0x000fe2000f8e18ff */
[----:B------:R1:W-:Y:S01]  /*3910*/  @P0 SYNCS.ARRIVE.TRANS64 RZ, [UR5+0x10], R2 ;  /* 0x00001002ffff09a7 */ /* 0x0003e20008000005 */
[----:B------:R-:W-:Y:S01]  /*3920*/  UMOV UR36, UR44 ;  /* 0x0000002c00247c82 */ /* 0x000fe20008000000 */
[----:B------:R-:W-:Y:S01]  /*3930*/  UMOV UR37, UR45 ;  /* 0x0000002d00257c82 */ /* 0x000fe20008000000 */
[----:B------:R-:W-:Y:S01]  /*3940*/  UMOV UR35, UR43 ;  /* 0x0000002b00237c82 */ /* 0x000fe20008000000 */
[----:B------:R1:W-:Y:S02]  /*3950*/  UTMALDG.4D [UR40], [UR30], desc[URZ] ;  /* 0x0000ff281e0075b4 */ /* 0x0003e40008019000 */
[----:B------:R1:W-:Y:S02]  /*3960*/  UTMALDG.4D [UR32], [UR22], desc[URZ] ;  /* 0x0000ff20160075b4 */ /* 0x0003e40008019000 */
[----:B------:R-:W2:Y:S02]  /*3970*/  SYNCS.PHASECHK.TRANS64.TRYWAIT P0, [UR4+0x38], R6 ;  /* 0x00003806ff0075a7 */ /* 0x000ea40008001104 */
[----:B-12---:R-:W-:Y:S05]  /*3980*/  @!P0 BRA `(.L_x_32) ;  /* 0x0000009800a08947 */ /* 0x006fea0003800000 */
.L_x_87:
[----:B------:R-:W-:Y:S01]  /*3990*/  ELECT P0, URZ, PT ;  /* 0x0000000000ff782f */ /* 0x000fe20003800000 */
[----:B------:R-:W-:Y:S02]  /*39a0*/  ULEA UR24, UR6, UR9, 0xf ;  /* 0x0000000906187291 */ /* 0x000fe4000f8e78ff */
[----:B------:R-:W-:Y:S02]  /*39b0*/  ULEA UR16, UR6, UR9, 0xf ;  /* 0x0000000906107291 */ /* 0x000fe4000f8e78ff */
[----:B------:R-:W-:Y:S02]  /*39c0*/  UIADD3 UR25, UPT, UPT, UR4, 0x10, URZ ;  /* 0x0000001004197890 */ /* 0x000fe4000fffe0ff */
[----:B------:R-:W-:Y:S02]  /*39d0*/  UIADD3 UR24, UPT, UPT, UR24, 0x10800, URZ ;  /* 0x0001080018187890 */ /* 0x000fe4000fffe0ff */
[----:B------:R-:W-:Y:S02]  /*39e0*/  UIADD3 UR17, UPT, UPT, UR4, 0x10, URZ ;  /* 0x0000001004117890 */ /* 0x000fe4000fffe0ff */
[----:B------:R-:W-:-:S02]  /*39f0*/  UIADD3 UR16, UPT, UPT, UR16, 0x14800, URZ ;  /* 0x0001480010107890 */ /* 0x000fc4000fffe0ff */
[----:B------:R2:W-:Y:S01]  /*3a00*/  @P0 SYNCS.ARRIVE.TRANS64 RZ, [UR4+0x10], R3 ;  /* 0x00001003ffff09a7 */ /* 0x0005e20008000004 */
[----:B------:R-:W-:Y:S01]  /*3a10*/  UMOV UR27, UR43 ;  /* 0x0000002b001b7c82 */ /* 0x000fe20008000000 */
[----:B------:R-:W-:Y:S01]  /*3a20*/  UMOV UR28, UR44 ;  /* 0x0000002c001c7c82 */ /* 0x000fe20008000000 */
[----:B------:R-:W-:Y:S01]  /*3a30*/  UMOV UR29, UR45 ;  /* 0x0000002d001d7c82 */ /* 0x000fe20008000000 */
[----:B------:R-:W-:Y:S01]  /*3a40*/  UMOV UR19, UR43 ;  /* 0x0000002b00137c82 */ /* 0x000fe20008000000 */
[----:B------:R-:W-:Y:S01]  /*3a50*/  UMOV UR20, UR44 ;  /* 0x0000002c00147c82 */ /* 0x000fe20008000000 */
[----:B------:R-:W-:Y:S01]  /*3a60*/  UMOV UR21, UR45 ;  /* 0x0000002d00157c82 */ /* 0x000fe20008000000 */
[----:B------:R2:W-:Y:S01]  /*3a70*/  UTMALDG.4D [UR24], [UR12], desc[URZ] ;  /* 0x0000ff180c0075b4 */ /* 0x0005e20008019000 */
[----:B------:R-:W-:Y:S02]  /*3a80*/  UIADD3 UR4, UPT, UPT, UR6, 0x1, URZ ;  /* 0x0000000106047890 */ /* 0x000fe4000fffe0ff */
[----:B------:R-:W-:-:S02]  /*3a90*/  UIADD3 UR8, UPT, UPT, UR8, 0x1, URZ ;  /* 0x0000000108087890 */ /* 0x000fc4000fffe0ff */
[----:B------:R-:W-:Y:S02]  /*3aa0*/  UISETP.NE.AND UP0, UPT, UR4, 0x5, UPT ;  /* 0x000000050400788c */ /* 0x000fe4000bf05270 */
[----:B------:R-:W-:Y:S01]  /*3ab0*/  UIADD3 UR14, UPT, UPT, UR14, -0x80, URZ ;  /* 0xffffff800e0e7890 */ /* 0x000fe2000fffe0ff */
[----:B------:R2:W-:Y:S01]  /*3ac0*/  UTMALDG.4D [UR16], [UR10], desc[URZ] ;  /* 0x0000ff100a0075b4 */ /* 0x0005e20008019000 */
[----:B------:R-:W-:Y:S02]  /*3ad0*/  USEL UR4, UR4, URZ, UP0 ;  /* 0x000000ff04047287 */ /* 0x000fe40008000000 */
[----:B------:R-:W-:Y:S02]  /*3ae0*/  USEL UR5, URZ, 0x1, UP0 ;  /* 0x00000001ff057887 */ /* 0x000fe40008000000 */
[----:B------:R-:W-:-:S04]  /*3af0*/  UISETP.NE.AND UP0, UPT, UR8, -0x1, UPT ;  /* 0xffffffff0800788c */ /* 0x000fc8000bf05270 */
[----:B------:R-:W-:-:S05]  /*3b00*/  LOP3.LUT R4, R4, UR5, RZ, 0x3c, !PT ;  /* 0x0000000504047c12 */ /* 0x000fca000f8e3cff */
[----:B--2---:R-:W-:Y:S05]  /*3b10*/  BRA.U UP0, `(.L_x_33) ;  /* 0xfffffffd002c7547 */ /* 0x004fea000b83ffff */
.L_x_27:
[----:B------:R-:W-:Y:S01]  /*3b20*/  UISETP.NE.AND UP0, UPT, UR4, 0x4, UPT ;  /* 0x000000040400788c */ /* 0x000fe2000bf05270 */
[----:B-1----:R-:W1:Y:S01]  /*3b30*/  S2UR UR6, SR_CgaCtaId ;  /* 0x00000000000679c3 */ /* 0x002e620000008800 */
[----:B------:R-:W-:-:S04]  /*3b40*/  UIADD3 UR5, UPT, UPT, UR4, 0x2, URZ ;  /* 0x0000000204057890 */ /* 0x000fc8000fffe0ff */
[----:B------:R-:W-:-:S04]  /*3b50*/  USEL UR5, UR5, 0x1, UP0 ;  /* 0x0000000105057887 */ /* 0x000fc80008000000 */
[----:B------:R-:W-:Y:S02]  /*3b60*/  UISETP.NE.AND UP1, UPT, UR5, 0x5, UPT ;  /* 0x000000050500788c */ /* 0x000fe4000bf25270 */
[----:B------:R-:W-:-:S04]  /*3b70*/  UIADD3 UR5, UPT, UPT, UR5, 0x1, URZ ;  /* 0x0000000105057890 */ /* 0x000fc8000fffe0ff */
[----:B------:R-:W-:Y:S02]  /*3b80*/  USEL UR5, UR5, 0x1, UP1 ;  /* 0x0000000105057887 */ /* 0x000fe40008800000 */
[----:B------:R-:W-:Y:S02]  /*3b90*/  UISETP.EQ.XOR UP1, UPT, UR4, 0x4, !UP1 ;  /* 0x000000040400788c */ /* 0x000fe4000cf22a70 */
[----:B------:R-:W-:Y:S02]  /*3ba0*/  UISETP.NE.AND UP0, UPT, UR5, 0x5, UPT ;  /* 0x000000050500788c */ /* 0x000fe4000bf05270 */
[----:B------:R-:W-:Y:S02]  /*3bb0*/  UIADD3 UR4, UPT, UPT, UR5, 0x1, URZ ;  /* 0x0000000105047890 */ /* 0x000fe4000fffe0ff */
[----:B------:R-:W-:Y:S02]  /*3bc0*/  UISETP.EQ.XOR UP1, UPT, UR5, 0x5, UP1 ;  /* 0x000000050500788c */ /* 0x000fe40008f22a70 */
[----:B------:R-:W-:Y:S01]  /*3bd0*/  USEL UR4, UR4, 0x1, UP0 ;  /* 0x0000000104047887 */ /* 0x000fe20008000000 */
[----:B------:R-:W-:-:S03]  /*3be0*/  UMOV UR5, 0x400 ;  /* 0x0000040000057882 */ /* 0x000fc60000000000 */
[----:B------:R-:W-:Y:S02]  /*3bf0*/  UISETP.EQ.XOR UP1, UPT, UR4, 0x5, UP1 ;  /* 0x000000050400788c */ /* 0x000fe40008f22a70 */
[----:B------:R-:W-:Y:S02]  /*3c00*/  UISETP.NE.AND UP0, UPT, UR4, 0x5, UPT ;  /* 0x000000050400788c */ /* 0x000fe4000bf05270 */
[----:B-1----:R-:W-:Y:S02]  /*3c10*/  ULEA UR5, UR6, UR5, 0x18 ;  /* 0x0000000506057291 */ /* 0x002fe4000f8ec0ff */
[----:B------:R-:W-:Y:S02]  /*3c20*/  USEL UR6, URZ, 0x1, !UP1 ;  /* 0x00000001ff067887 */ /* 0x000fe4000c800000 */
[----:B------:R-:W-:-:S04]  /*3c30*/  USEL UR4, UR4, URZ, UP0 ;  /* 0x000000ff04047287 */ /* 0x000fc80008000000 */
[----:B------:R-:W-:Y:S01]  /*3c40*/  ULEA UR4, UR4, UR5, 0x3 ;  /* 0x0000000504047291 */ /* 0x000fe2000f8e18ff */
[----:B------:R-:W-:-:S04]  /*3c50*/  LOP3.LUT R4, R4, UR6, RZ, 0x3c, !PT ;  /* 0x0000000604047c12 */ /* 0x000fc8000f8e3cff */
[----:B------:R-:W-:-:S04]  /*3c60*/  SHF.L.U32 R6, R4, 0x1f, RZ ;  /* 0x0000001f04067819 */ /* 0x000fc800000006ff */
[----:B------:R-:W1:Y:S02]  /*3c70*/  SYNCS.PHASECHK.TRANS64.TRYWAIT P0, [UR4+0x38], R6 ;  /* 0x00003806ff0075a7 */ /* 0x000e640008001104 */
[----:B-1----:R-:W-:Y:S05]  /*3c80*/  @!P0 BRA `(.L_x_34) ;  /* 0x0000009400fc8947 */ /* 0x002fea0003800000 */
.L_x_89:
[----:B------:R-:W-:Y:S02]  /*3c90*/  ELECT P0, URZ, PT ;  /* 0x0000000000ff782f */ /* 0x000fe40003800000 */
[----:B------:R-:W-:-:S11]  /*3ca0*/  SHF.L.U32 R4, R5, 0x1f, RZ ;  /* 0x0000001f05047819 */ /* 0x000fd600000006ff */
[----:B-1----:R-:W-:-:S04]  /*3cb0*/  @P0 IMAD.MOV.U32 R2, RZ, RZ, 0x8000 ;  /* 0x00008000ff020424 */ /* 0x002fc800078e00ff */
[----:B------:R1:W-:Y:S01]  /*3cc0*/  @P0 SYNCS.ARRIVE.TRANS64 RZ, [UR4+0x10], R2 ;  /* 0x00001002ffff09a7 */ /* 0x0003e20008000004 */
[----:B------:R-:W2:Y:S02]  /*3cd0*/  SYNCS.PHASECHK.TRANS64.TRYWAIT P0, [UR5+0x8], R4 ;  /* 0x00000804ff0075a7 */ /* 0x000ea40008001105 */
[----:B-12---:R-:W-:Y:S05]  /*3ce0*/  @!P0 BRA `(.L_x_35) ;  /* 0x0000009800008947 */ /* 0x006fea0003800000 */
.L_x_91:
[----:B------:R-:W-:-:S13]  /*3cf0*/  ELECT P0, URZ, PT ;  /* 0x0000000000ff782f */ /* 0x000fda0003800000 */
[----:B-1----:R-:W-:-:S04]  /*3d00*/  @P0 MOV R2, 0x8000 ;  /* 0x0000800000020802 */ /* 0x002fc80000000f00 */
[----:B------:R2:W-:Y:S03]  /*3d10*/  @P0 SYNCS.ARRIVE.TRANS64 RZ, [UR5], R2 ;  /* 0x00000002ffff09a7 */ /* 0x0005e60008000005 */
.L_x_5:
[----:B------:R-:W-:-:S09]  /*3d20*/  UISETP.GT.AND UP0, UPT, UR47, 0x3, UPT ;  /* 0x000000032f00788c */ /* 0x000fd2000bf04270 */
[----:B------:R-:W-:Y:S05]  /*3d30*/  BRA.U UP0, `(.L_x_3) ;  /* 0x00000075006c7547 */ /* 0x000fea000b800000 */
.L_x_36:
[----:B------:R-:W-:-:S08]  /*3d40*/  NOP ;  /* 0x0000000000007918 */ /* 0x000fd00000000000 */
[----:B------:R-:W4:Y:S02]  /*3d50*/  USETMAXREG.TRY_ALLOC.CTAPOOL UP0, 0xc0 ;  /* 0x000000c0000079c8 */ /* 0x000f240008000600 */
[----:B----4-:R-:W-:Y:S05]  /*3d60*/  BRA.U !UP0, `(.L_x_36) ;  /* 0xfffffffd08f47547 */ /* 0x010fea000b83ffff */
[----:B---3--:R-:W3:Y:S01]  /*3d70*/  S2UR UR5, SR_CTAID.X ;  /* 0x00000000000579c3 */ /* 0x008ee20000002500 */
[----:B------:R-:W3:Y:S01]  /*3d80*/  LDCU UR4, c[0x0][0x60c] ;  /* 0x0000c180ff0477ac */ /* 0x000ee20008000800 */
[----:B-1----:R-:W-:Y:S01]  /*3d90*/  UMOV UR10, 0x1 ;  /* 0x00000001000a7882 */ /* 0x002fe20000000000 */
[----:B---3--:R-:W-:-:S05]  /*3da0*/  UISETP.GE.AND UP0, UPT, UR5, UR4, UPT ;  /* 0x000000040500728c */ /* 0x008fca000bf06270 */
[----:B------:R-:W-:Y:S06]  /*3db0*/  BAR.SYNC.DEFER_BLOCKING 0x2, 0x120 ;  /* 0x0084800000007b1d */ /* 0x000fec0000010000 */
[----:B------:R-:W-:Y:S05]  /*3dc0*/  BRA.U UP0, `(.L_x_37) ;  /* 0x0000007500287547 */ /* 0x000fea000b800000 */
[----:B------:R-:W1:Y:S01]  /*3dd0*/  S2UR UR4, SR_CgaCtaId ;  /* 0x00000000000479c3 */ /* 0x000e620000008800 */
[----:B------:R-:W-:Y:S01]  /*3de0*/  UMOV UR7, 0x400 ;  /* 0x0000040000077882 */ /* 0x000fe20000000000 */
[----:B--2---:R-:W-:Y:S01]  /*3df0*/  HFMA2 R2, -RZ, RZ, -0.0 , 0 ;  /* 0x80000000ff027431 */ /* 0x004fe200000001ff */
[----:B------:R-:W2:Y:S01]  /*3e00*/  LDCU.U8 UR10, c[0x0][0x644] ;  /* 0x0000c880ff0a77ac */ /* 0x000ea20008000000 */
[----:B------:R-:W3:Y:S04]  /*3e10*/  LDCU.U8 UR8, c[0x0][0x645] ;  /* 0x0000c8a0ff0877ac */ /* 0x000ee80008000000 */
[----:B------:R-:W4:Y:S01]  /*3e20*/  S2UR UR9, SR_CTAID.X ;  /* 0x00000000000979c3 */ /* 0x000f220000002500 */
[----:B------:R-:W5:Y:S01]  /*3e30*/  LDCU UR6, c[0x0][0x654] ;  /* 0x0000ca80ff0677ac */ /* 0x000f620008000800 */
[----:B------:R-:W2:Y:S01]  /*3e40*/  LDCU UR14, c[0x0][0x38c] ;  /* 0x00007180ff0e77ac */ /* 0x000ea20008000800 */
[----:B------:R-:W2:Y:S01]  /*3e50*/  LDCU UR17, c[0x0][0x380] ;  /* 0x00007000ff1177ac */ /* 0x000ea20008000800 */
[----:B-1----:R-:W-:Y:S01]  /*3e60*/  ULEA UR7, UR4, UR7, 0x18 ;  /* 0x0000000704077291 */ /* 0x002fe2000f8ec0ff */
[----:B------:R-:W4:Y:S08]  /*3e70*/  LDCU UR4, c[0x0][0x640] ;  /* 0x0000c800ff0477ac */ /* 0x000f300008000800 */
[----:B------:R-:W1:Y:S01]  /*3e80*/  SYNCS.PHASECHK.TRANS64.TRYWAIT P0, [UR7+0x98], R2 ;  /* 0x00009802ff0075a7 */ /* 0x000e620008001107 */
[----:B----4-:R-:W-:-:S04]  /*3e90*/  UIMAD.WIDE.U32 UR4, UR9, UR4, URZ ;  /* 0x00000004090472a5 */ /* 0x010fc8000f8e00ff */
[----:B------:R-:W-:-:S04]  /*3ea0*/  UIADD3 UR4, UPT, UPT, -UR5, UR9, URZ ;  /* 0x0000000905047290 */ /* 0x000fc8000fffe1ff */
[----:B--2---:R-:W-:Y:S01]  /*3eb0*/  USHF.R.U32.HI UR4, URZ, UR10, UR4 ;  /* 0x0000000aff047299 */ /* 0x004fe20008011604 */
[----:B------:R-:W2:Y:S03]  /*3ec0*/  LDCU.U8 UR10, c[0x0][0x650] ;  /* 0x0000ca00ff0a77ac */ /* 0x000ea60008000000 */
[----:B------:R-:W-:Y:S01]  /*3ed0*/  UIADD3 UR4, UPT, UPT, UR5, UR4, URZ ;  /* 0x0000000405047290 */ /* 0x000fe2000fffe0ff */
[----:B------:R-:W4:Y:S03]  /*3ee0*/  LDCU UR5, c[0x0][0x634] ;  /* 0x0000c680ff0577ac */ /* 0x000f260008000800 */
[----:B---3--:R-:W-:Y:S01]  /*3ef0*/  USHF.R.U32.HI UR4, URZ, UR8, UR4 ;  /* 0x00000008ff047299 */ /* 0x008fe20008011604 */
[----:B------:R-:W2:Y:S03]  /*3f00*/  LDCU.U8 UR8, c[0x0][0x638] ;  /* 0x0000c700ff0877ac */ /* 0x000ea60008000000 */
[----:B-----5:R-:W-:Y:S01]  /*3f10*/  UISETP.GE.AND UP0, UPT, UR4, UR6, UPT ;  /* 0x000000060400728c */ /* 0x020fe2000bf06270 */
[----:B------:R-:W3:Y:S01]  /*3f20*/  LDCU UR6, c[0x0][0x63c] ;  /* 0x0000c780ff0677ac */ /* 0x000ee20008000800 */
[----:B------:R-:W-:-:S09]  /*3f30*/  UIADD3 UR4, UPT, UPT, -UR4, URZ, URZ ;  /* 0x000000ff04047290 */ /* 0x000fd2000fffe1ff */
[----:B----4-:R-:W4:Y:S01]  /*3f40*/  @UP0 LDCU UR5, c[0x0][0x64c] ;  /* 0x0000c980ff0507ac */ /* 0x010f220008000800 */
[----:B--2---:R-:W-:Y:S02]  /*3f50*/  USEL UR8, UR8, UR10, !UP0 ;  /* 0x0000000a08087287 */ /* 0x004fe4000c000000 */
[----:B---3--:R-:W-:Y:S01]  /*3f60*/  UIMAD UR6, UR4, UR6, UR9 ;  /* 0x00000006040672a4 */ /* 0x008fe2000f8e0209 */
[----:B-1--4-:R-:W-:Y:S11]  /*3f70*/  @!P0 BRA `(.L_x_38) ;  /* 0x0000009400788947 */ /* 0x012ff60003800000 */
.L_x_93:
[----:B------:R-:W2:Y:S01]  /*3f80*/  SYNCS.PHASECHK.TRANS64.TRYWAIT P0, [UR7+0x60], RZ ;  /* 0x000060ffff0075a7 */ /* 0x000ea20008001107 */
[----:B------:R-:W3:Y:S01]  /*3f90*/  LDCU.U8 UR9, c[0x0][0x639] ;  /* 0x0000c720ff0977ac */ /* 0x000ee20008000000 */
[C---:B------:R-:W-:Y:S01]  /*3fa0*/  IMAD.U32 R3, R0.reuse, 0x10000, RZ ;  /* 0x0001000000037824 */ /* 0x040fe200078e00ff */
[----:B-1----:R-:W-:Y:S01]  /*3fb0*/  LOP3.LUT R5, R0, 0x7f, RZ, 0xc0, !PT ;  /* 0x0000007f00057812 */ /* 0x002fe200078ec0ff */
[----:B------:R-:W-:Y:S01]  /*3fc0*/  IMAD.U32 R37, RZ, RZ, UR17 ;  /* 0x00000011ff257e24 */ /* 0x000fe2000f8e00ff */
[----:B------:R-:W3:Y:S02]  /*3fd0*/  LDCU.U8 UR10, c[0x0][0x651] ;  /* 0x0000ca20ff0a77ac */ /* 0x000ee40008000000 */
[----:B------:R-:W-:Y:S01]  /*3fe0*/  LOP3.LUT R3, R3, 0x600000, RZ, 0xc0, !PT ;  /* 0x0060000003037812 */ /* 0x000fe200078ec0ff */
[----:B------:R-:W-:Y:S01]  /*3ff0*/  UIMAD.WIDE.U32 UR4, UR6, UR5, URZ ;  /* 0x00000005060472a5 */ /* 0x000fe2000f8e00ff */
[----:B------:R-:W1:Y:S01]  /*4000*/  LDCU UR15, c[0x0][0x614] ;  /* 0x0000c280ff0f77ac */ /* 0x000e620008000800 */
[----:B------:R-:W-:-:S02]  /*4010*/  ULOP3.LUT UR8, UR8, 0xff, URZ, 0xc0, !UPT ;  /* 0x000000ff08087892 */ /* 0x000fc4000f8ec0ff */
[----:B------:R-:W-:Y:S01]  /*4020*/  UIADD3 UR4, UPT, UPT, UR6, -UR5, URZ ;  /* 0x8000000506047290 */ /* 0x000fe2000fffe0ff */
[----:B------:R-:W-:Y:S01]  /*4030*/  UMOV UR18, 0x0 ;  /* 0x0000000000127882 */ /* 0x000fe20000000000 */
[----:B------:R-:W-:Y:S02]  /*4040*/  UMOV UR19, 0x1 ;  /* 0x0000000100137882 */ /* 0x000fe40000000000 */
[----:B------:R-:W-:Y:S02]  /*4050*/  USHF.R.U32.HI UR4, URZ, UR8, UR4 ;  /* 0x00000008ff047299 */ /* 0x000fe40008011604 */
[----:B---3--:R-:W-:Y:S02]  /*4060*/  USEL UR6, UR9, UR10, !UP0 ;  /* 0x0000000a09067287 */ /* 0x008fe4000c000000 */
[----:B------:R-:W-:Y:S02]  /*4070*/  UIADD3 UR4, UPT, UPT, UR5, UR4, URZ ;  /* 0x0000000405047290 */ /* 0x000fe4000fffe0ff */
[----:B------:R-:W-:-:S02]  /*4080*/  ULOP3.LUT UR6, UR6, 0xff, URZ, 0xc0, !UPT ;  /* 0x000000ff06067892 */ /* 0x000fc4000f8ec0ff */
[----:B------:R-:W-:Y:S02]  /*4090*/  UIADD3 UR8, UPT, UPT, UR14, -UR17, URZ ;  /* 0x800000110e087290 */ /* 0x000fe4000fffe0ff */
[----:B------:R-:W-:Y:S02]  /*40a0*/  USHF.R.U32.HI UR11, URZ, UR6, UR4 ;  /* 0x00000006ff0b7299 */ /* 0x000fe40008011604 */
[----:B------:R-:W-:Y:S02]  /*40b0*/  UIADD3 UR10, UPT, UPT, UR14, -0x1, URZ ;  /* 0xffffffff0e0a7890 */ /* 0x000fe4000fffe0ff */
[----:B-1----:R-:W-:Y:S02]  /*40c0*/  UIADD3 UR4, UPT, UPT, -UR11, UR15, URZ ;  /* 0x0000000f0b047290 */ /* 0x002fe4000fffe1ff */
[----:B------:R-:W-:Y:S02]  /*40d0*/  UIADD3 UR5, UPT, UPT, -UR14, URZ, URZ ;  /* 0x000000ff0e057290 */ /* 0x000fe4000fffe1ff */
[----:B------:R-:W-:-:S02]  /*40e0*/  ULEA UR9, UR4, UR8, 0x7 ;  /* 0x0000000804097291 */ /* 0x000fc4000f8e38ff */
[----:B------:R-:W-:Y:S02]  /*40f0*/  USHF.R.S32.HI UR4, URZ, 0x1f, UR10 ;  /* 0x0000001fff047899 */ /* 0x000fe4000801140a */
[----:B------:R-:W-:Y:S02]  /*4100*/  USHF.R.S32.HI UR5, URZ, 0x1f, UR5 ;  /* 0x0000001fff057899 */ /* 0x000fe40008011405 */
[----:B------:R-:W-:Y:S02]  /*4110*/  UIADD3 UR6, UPT, UPT, -UR9, URZ, URZ ;  /* 0x000000ff09067290 */ /* 0x000fe4000fffe1ff */
[----:B------:R-:W-:Y:S02]  /*4120*/  ULEA.HI UR10, UR4, UR10, URZ, 0x7 ;  /* 0x0000000a040a7291 */ /* 0x000fe4000f8f38ff */
[----:B------:R-:W-:Y:S02]  /*4130*/  ULEA.HI UR8, UR5, -UR14, URZ, 0x7 ;  /* 0x8000000e05087291 */ /* 0x000fe4000f8f38ff */
[----:B------:R-:W-:-:S02]  /*4140*/  USHF.R.S32.HI UR4, URZ, 0x1f, UR6 ;  /* 0x0000001fff047899 */ /* 0x000fc40008011406 */
[----:B------:R-:W-:Y:S02]  /*4150*/  UIADD3 UR5, UPT, UPT, UR9, -0x1, URZ ;  /* 0xffffffff09057890 */ /* 0x000fe4000fffe0ff */
[----:B------:R-:W-:Y:S02]  /*4160*/  UISETP.GT.AND UP0, UPT, UR14, URZ, UPT ;  /* 0x000000ff0e00728c */ /* 0x000fe4000bf04270 */
[----:B------:R-:W-:Y:S02]  /*4170*/  ULEA.HI UR4, UR4, -UR9, URZ, 0x7 ;  /* 0x8000000904047291 */ /* 0x000fe4000f8f38ff */
[----:B------:R-:W-:Y:S02]  /*4180*/  USHF.R.S32.HI UR6, URZ, 0x1f, UR5 ;  /* 0x0000001fff067899 */ /* 0x000fe40008011405 */
[----:B------:R-:W-:Y:S02]  /*4190*/  USHF.R.S32.HI UR4, URZ, 0x7, UR4 ;  /* 0x00000007ff047899 */ /* 0x000fe40008011404 */
[----:B------:R-:W-:-:S02]  /*41a0*/  USHF.R.S32.HI UR8, URZ, 0x7, UR8 ;  /* 0x00000007ff087899 */ /* 0x000fc40008011408 */
[----:B------:R-:W-:Y:S02]  /*41b0*/  UISETP.GT.AND UP1, UPT, UR9, URZ, UPT ;  /* 0x000000ff0900728c */ /* 0x000fe4000bf24270 */
[----:B------:R-:W-:Y:S02]  /*41c0*/  ULEA.HI UR5, UR6, UR5, URZ, 0x7 ;  /* 0x0000000506057291 */ /* 0x000fe4000f8f38ff */
[----:B------:R-:W-:Y:S02]  /*41d0*/  UIADD3 UR6, UPT, UPT, -UR4, URZ, URZ ;  /* 0x000000ff04067290 */ /* 0x000fe4000fffe1ff */
[----:B------:R-:W-:Y:S02]  /*41e0*/  @UP0 UIMAD.WIDE UR12, UR10, 0x2000000, UR18 ;  /* 0x020000000a0c08a5 */ /* 0x000fe4000f8e0212 */
[----:B------:R-:W-:Y:S02]  /*41f0*/  ULEA.HI.SX32 UR5, UR5, 0x1, 0x19 ;  /* 0x0000000105057891 */ /* 0x000fe4000f8fcaff */
[----:B------:R-:W-:-:S05]  /*4200*/  UIADD3 UR4, UPT, UPT, -UR8, URZ, URZ ;  /* 0x000000ff08047290 */ /* 0x000fca000fffe1ff */
[----:B------:R-:W-:Y:S01]  /*4210*/  @!UP1 UMOV UR5, UR6 ;  /* 0x0000000600059c82 */ /* 0x000fe20008000000 */
[----:B------:R-:W-:Y:S01]  /*4220*/  R2UR UR6, R3 ;  /* 0x00000000030672ca */ /* 0x000fe200000e0000 */
[----:B------:R-:W-:Y:S02]  /*4230*/  @UP0 UMOV UR4, UR13 ;  /* 0x0000000d00040c82 */ /* 0x000fe40008000000 */
[----:B------:R-:W-:-:S04]  /*4240*/  UISETP.LT.AND UP0, UPT, UR5, UR4, UPT ;  /* 0x000000040500728c */ /* 0x000fc8000bf01270 */
[----:B------:R-:W-:Y:S02]  /*4250*/  USEL UR12, UR5, UR4, UP0 ;  /* 0x00000004050c7287 */ /* 0x000fe40008000000 */
[----:B------:R-:W-:Y:S02]  /*4260*/  ULOP3.LUT UR4, URZ, UR11, URZ, 0x33, !UPT ;  /* 0x0000000bff047292 */ /* 0x000fe4000f8e33ff */
[----:B------:R-:W-:Y:S02]  /*4270*/  UIADD3 UR16, UPT, UPT, UR12, -0x1, URZ ;  /* 0xffffffff0c107890 */ /* 0x000fe4000fffe0ff */
[----:B------:R-:W-:Y:S02]  /*4280*/  UIADD3 UR4, UPT, UPT, UR4, UR15, URZ ;  /* 0x0000000f04047290 */ /* 0x000fe4000fffe0ff */
[----:B------:R-:W-:-:S04]  /*4290*/  UISETP.LT.AND UP0, UPT, URZ, UR16, UPT ;  /* 0x00000010ff00728c */ /* 0x000fc8000bf01270 */
[----:B------:R-:W-:Y:S01]  /*42a0*/  USEL UR5, URZ, UR16, !UP0 ;  /* 0x00000010ff057287 */ /* 0x000fe2000c000000 */
[----:B------:R-:W-:-:S03]  /*42b0*/  IMAD.U32 R154, RZ, RZ, UR4 ;  /* 0x00000004ff9a7e24 */ /* 0x000fc6000f8e00ff */
[----:B------:R-:W-:Y:S02]  /*42c0*/  UIMAD UR4, UR5, -0x80, UR14 ;  /* 0xffffff80050478a4 */ /* 0x000fe4000f8e020e */
[----:B------:R-:W-:Y:S01]  /*42d0*/  LEA R154, R154, R5, 0x7 ;  /* 0x000000059a9a7211 */ /* 0x000fe200078e38ff */
[----:B--2---:R-:W-:Y:S09]  /*42e0*/  @!P0 BRA `(.L_x_39) ;  /* 0x0000009000bc8947 */ /* 0x004ff20003800000 */
.L_x_95:
[----:B-1----:R-:W-:Y:S01]  /*42f0*/  IMAD.U32 R2, RZ, RZ, UR4 ;  /* 0x00000004ff027e24 */ /* 0x002fe2000f8e00ff */
[----:B------:R-:W-:Y:S01]  /*4300*/  IADD3 R37, PT, PT, -R37, UR4, R154 ;  /* 0x0000000425257c10 */ /* 0x000fe2000fffe19a */
[----:B------:R-:W1:Y:S01]  /*4310*/  LDTM.x32 R4, tmem[UR6] ;  /* 0x00000006000479ee */ /* 0x000e6200082c0000 */
[----:B------:R-:W-:Y:S01]  /*4320*/  LOP3.LUT R84, R3, 0x20, RZ, 0xfc, !PT ;  /* 0x0000002003547812 */ /* 0x000fe200078efcff */
[----:B------:R-:W-:Y:S01]  /*4330*/  USHF.R.S32.HI UR5, URZ, 0x1f, UR47 ;  /* 0x0000001fff057899 */ /* 0x000fe2000801142f */
[----:B------:R-:W-:Y:S02]  /*4340*/  VIADDMNMX R2, R37, 0x1, R2, PT ;  /* 0x0000000125027846 */ /* 0x000fe40003800102 */
[----:B------:R-:W-:Y:S01]  /*4350*/  R2UR UR4, R84 ;  /* 0x00000000540472ca */ /* 0x000fe200000e0000 */
[----:B------:R-:W-:Y:S01]  /*4360*/  ULEA.HI UR5, UR5, UR47, URZ, 0x2 ;  /* 0x0000002f05057291 */ /* 0x000fe2000f8f10ff */
[C---:B------:R-:W-:Y:S01]  /*4370*/  LOP3.LUT R85, R3.reuse, 0x40, RZ, 0xfc, !PT ;  /* 0x0000004003557812 */ /* 0x040fe200078efcff */
[----:B------:R-:W-:Y:S01]  /*4380*/  IMAD.MOV R87, RZ, RZ, -R2 ;  /* 0x000000ffff577224 */ /* 0x000fe200078e0a02 */
[C---:B------:R-:W-:Y:S01]  /*4390*/  LOP3.LUT R86, R3.reuse, 0x60, RZ, 0xfc, !PT ;  /* 0x0000006003567812 */ /* 0x040fe200078efcff */
[----:B------:R-:W-:Y:S01]  /*43a0*/  IMAD.MOV.U32 R2, RZ, RZ, -0x1 ;  /* 0xffffffffff027424 */ /* 0x000fe200078e00ff */
[----:B------:R-:W-:Y:S01]  /*43b0*/  ULOP3.LUT UR5, UR5, 0xfffffffc, URZ, 0xc0, !UPT ;  /* 0xfffffffc05057892 */ /* 0x000fe2000f8ec0ff */
[----:B------:R-:W-:-:S02]  /*43c0*/  LOP3.LUT R164, R3, 0x70, RZ, 0xfc, !PT ;  /* 0x0000007003a47812 */ /* 0x000fc400078efcff */
[C---:B------:R-:W-:Y:S01]  /*43d0*/  VIADDMNMX R37, R87.reuse, 0x20, RZ, !PT ;  /* 0x0000002057257846 */ /* 0x040fe200078001ff */
[----:B------:R-:W-:Y:S01]  /*43e0*/  UIADD3 UR13, UPT, UPT, UR47, 0x3, -UR5 ;  /* 0x000000032f0d7890 */ /* 0x000fe2000fffe805 */
[----:B------:R-:W-:Y:S02]  /*43f0*/  VIADDMNMX R141, R87, 0x60, RZ, !PT ;  /* 0x00000060578d7846 */ /* 0x000fe400078001ff */
[--C-:B------:R-:W-:Y:S01]  /*4400*/  SHF.R.U32.HI R36, RZ, R37, R2.reuse ;  /* 0x00000025ff247219 */ /* 0x100fe20000011602 */
[----:B------:R-:W2:Y:S01]  /*4410*/  LDTM.x32 R52, tmem[UR4] ;  /* 0x00000004003479ee */ /* 0x000ea200082c0000 */
[----:B------:R-:W-:Y:S02]  /*4420*/  R2UR UR4, R85 ;  /* 0x00000000550472ca */ /* 0x000fe400000e0000 */
[----:B------:R-:W-:Y:S02]  /*4430*/  R2P PR, R36, 0x7e ;  /* 0x0000007e24007804 */ /* 0x000fe40000000000 */
[----:B------:R-:W-:-:S02]  /*4440*/  SHF.R.U32.HI R141, RZ, R141, R2 ;  /* 0x0000008dff8d7219 */ /* 0x000fc40000011602 */
[----:B------:R-:W-:Y:S02]  /*4450*/  R2UR UR5, R85 ;  /* 0x00000000550572ca */ /* 0x000fe400000e0000 */
[----:B-1----:R-:W-:Y:S02]  /*4460*/  SEL R99, R5, 0xff800000, P1 ;  /* 0xff80000005637807 */ /* 0x002fe40000800000 */
[----:B------:R-:W-:Y:S02]  /*4470*/  SEL R88, R6, 0xff800000, P2 ;  /* 0xff80000006587807 */ /* 0x000fe40001000000 */
[----:B------:R-:W-:Y:S02]  /*4480*/  SEL R89, R7, 0xff800000, P3 ;  /* 0xff80000007597807 */ /* 0x000fe40001800000 */
[----:B------:R-:W-:Y:S02]  /*4490*/  SEL R90, R8, 0xff800000, P4 ;  /* 0xff800000085a7807 */ /* 0x000fe40002000000 */
[----:B------:R-:W-:-:S02]  /*44a0*/  SEL R91, R9, 0xff800000, P5 ;  /* 0xff800000095b7807 */ /* 0x000fc40002800000 */
[----:B------:R-:W-:Y:S02]  /*44b0*/  SEL R102, R10, 0xff800000, P6 ;  /* 0xff8000000a667807 */ /* 0x000fe40003000000 */
[C---:B------:R-:W-:Y:S02]  /*44c0*/  R2P PR, R36.reuse.B1, 0x7f ;  /* 0x0000007f24007804 */ /* 0x040fe40000001000 */
[----:B------:R-:W-:-:S03]  /*44d0*/  LOP3.LUT R5, R36, 0x1, RZ, 0xc0, !PT ;  /* 0x0000000124057812 */ /* 0x000fc600078ec0ff */
[----:B------:R-:W-:Y:S02]  /*44e0*/  SEL R92, R12, 0xff800000, P0 ;  /* 0xff8000000c5c7807 */ /* 0x000fe40000000000 */
[----:B------:R-:W-:Y:S02]  /*44f0*/  SEL R93, R13, 0xff800000, P1 ;  /* 0xff8000000d5d7807 */ /* 0x000fe40000800000 */
[----:B------:R-:W-:Y:S02]  /*4500*/  SEL R94, R14, 0xff800000, P2 ;  /* 0xff8000000e5e7807 */ /* 0x000fe40001000000 */
[----:B------:R-:W-:Y:S02]  /*4510*/  SEL R95, R15, 0xff800000, P3 ;  /* 0xff8000000f5f7807 */ /* 0x000fe40001800000 */
[----:B------:R-:W-:Y:S02]  /*4520*/  SEL R96, R16, 0xff800000, P4 ;  /* 0xff80000010607807 */ /* 0x000fe40002000000 */
[----:B------:R-:W-:-:S02]  /*4530*/  SEL R97, R17, 0xff800000, P5 ;  /* 0xff80000011617807 */ /* 0x000fc40002800000 */
[----:B------:R-:W-:Y:S02]  /*4540*/  SEL R108, R18, 0xff800000, P6 ;  /* 0xff800000126c7807 */ /* 0x000fe40003000000 */
[----:B------:R-:W-:-:S05]  /*4550*/  R2P PR, R36.B2, 0x7f ;  /* 0x0000007f24007804 */ /* 0x000fca0000002000 */
        /* <DEDUP_REMOVED lines=9> */
[----:B------:R-:W-:Y:S02]  /*45f0*/  ISETP.NE.U32.AND P0, PT, R5, 0x1, PT ;  /* 0x000000010500780c */ /* 0x000fe40003f05070 */
[----:B------:R-:W-:Y:S02]  /*4600*/  SEL R111, R29, 0xff800000, P1 ;  /* 0xff8000001d6f7807 */ /* 0x000fe40000800000 */
[----:B------:R-:W-:Y:S02]  /*4610*/  LOP3.LUT P1, RZ, R36, 0x80, RZ, 0xc0, !PT ;  /* 0x0000008024ff7812 */ /* 0x000fe4000782c0ff */
[----:B------:R-:W-:Y:S02]  /*4620*/  SEL R98, R4, 0xff800000, !P0 ;  /* 0xff80000004627807 */ /* 0x000fe40004000000 */
[----:B------:R-:W-:-:S02]  /*4630*/  LOP3.LUT P0, RZ, R36, 0x8000, RZ, 0xc0, !PT ;  /* 0x0000800024ff7812 */ /* 0x000fc4000780c0ff */
[----:B------:R-:W-:Y:S02]  /*4640*/  VIADDMNMX R5, R87, 0x40, RZ, !PT ;  /* 0x0000004057057846 */ /* 0x000fe400078001ff */
[----:B------:R-:W-:Y:S02]  /*4650*/  SEL R103, R11, 0xff800000, P1 ;  /* 0xff8000000b677807 */ /* 0x000fe40000800000 */
[C---:B------:R-:W-:Y:S02]  /*4660*/  LOP3.LUT P1, RZ, R36.reuse, 0x800000, RZ, 0xc0, !PT ;  /* 0x0080000024ff7812 */ /* 0x040fe4000782c0ff */
[----:B------:R-:W-:Y:S02]  /*4670*/  SEL R109, R19, 0xff800000, P0 ;  /* 0xff800000136d7807 */ /* 0x000fe40000000000 */
[----:B------:R-:W-:Y:S02]  /*4680*/  ISETP.GT.AND P0, PT, R36, -0x1, PT ;  /* 0xffffffff2400780c */ /* 0x000fe40003f04270 */
[----:B------:R-:W-:-:S02]  /*4690*/  SHF.R.U32.HI R4, RZ, R5, R2 ;  /* 0x00000005ff047219 */ /* 0x000fc40000011602 */
[----:B------:R-:W-:Y:S02]  /*46a0*/  SEL R113, R27, 0xff800000, P1 ;  /* 0xff8000001b717807 */ /* 0x000fe40000800000 */
[----:B------:R-:W-:Y:S02]  /*46b0*/  SEL R114, R30, 0xff800000, P2 ;  /* 0xff8000001e727807 */ /* 0x000fe40001000000 */
[----:B------:R-:W-:Y:S02]  /*46c0*/  SEL R115, R31, 0xff800000, P3 ;  /* 0xff8000001f737807 */ /* 0x000fe40001800000 */
[----:B------:R-:W-:Y:S02]  /*46d0*/  SEL R116, R32, 0xff800000, P4 ;  /* 0xff80000020747807 */ /* 0x000fe40002000000 */
[----:B------:R-:W-:Y:S02]  /*46e0*/  SEL R117, R33, 0xff800000, P5 ;  /* 0xff80000021757807 */ /* 0x000fe40002800000 */
[----:B------:R-:W-:-:S02]  /*46f0*/  SEL R118, R34, 0xff800000, P6 ;  /* 0xff80000022767807 */ /* 0x000fc40003000000 */
[----:B------:R-:W-:Y:S02]  /*4700*/  R2P PR, R4, 0x7e ;  /* 0x0000007e04007804 */ /* 0x000fe40000000000 */
[----:B------:R-:W-:Y:S02]  /*4710*/  SEL R119, R35, 0xff800000, !P0 ;  /* 0xff80000023777807 */ /* 0x000fe40004000000 */
[----:B------:R-:W1:Y:S01]  /*4720*/  LDTM.x32 R20, tmem[UR4] ;  /* 0x00000004001479ee */ /* 0x000e6200082c0000 */
[----:B--2---:R-:W-:Y:S02]  /*4730*/  SEL R53, R53, 0xff800000, P1 ;  /* 0xff80000035357807 */ /* 0x004fe40000800000 */
[----:B------:R-:W-:Y:S02]  /*4740*/  SEL R54, R54, 0xff800000, P2 ;  /* 0xff80000036367807 */ /* 0x000fe40001000000 */
[----:B------:R-:W-:Y:S02]  /*4750*/  SEL R55, R55, 0xff800000, P3 ;  /* 0xff80000037377807 */ /* 0x000fe40001800000 */
[----:B------:R-:W-:-:S02]  /*4760*/  SEL R56, R56, 0xff800000, P4 ;  /* 0xff80000038387807 */ /* 0x000fc40002000000 */
[----:B------:R-:W-:Y:S02]  /*4770*/  SEL R57, R57, 0xff800000, P5 ;  /* 0xff80000039397807 */ /* 0x000fe40002800000 */
[----:B------:R-:W-:Y:S02]  /*4780*/  SEL R58, R58, 0xff800000, P6 ;  /* 0xff8000003a3a7807 */ /* 0x000fe40003000000 */
[C---:B------:R-:W-:Y:S02]  /*4790*/  R2P PR, R4.reuse.B1, 0x7f ;  /* 0x0000007f04007804 */ /* 0x040fe40000001000 */
[----:B------:R-:W-:Y:S02]  /*47a0*/  LOP3.LUT R5, R4, 0x1, RZ, 0xc0, !PT ;  /* 0x0000000104057812 */ /* 0x000fe400078ec0ff */
[----:B------:R-:W-:Y:S02]  /*47b0*/  R2UR UR4, R86 ;  /* 0x00000000560472ca */ /* 0x000fe400000e0000 */
[----:B------:R-:W-:-:S02]  /*47c0*/  SEL R60, R60, 0xff800000, P0 ;  /* 0xff8000003c3c7807 */ /* 0x000fc40000000000 */
[----:B------:R-:W-:Y:S02]  /*47d0*/  SEL R61, R61, 0xff800000, P1 ;  /* 0xff8000003d3d7807 */ /* 0x000fe40000800000 */
[----:B------:R-:W-:Y:S02]  /*47e0*/  SEL R62, R62, 0xff800000, P2 ;  /* 0xff8000003e3e7807 */ /* 0x000fe40001000000 */
[----:B------:R-:W-:Y:S02]  /*47f0*/  SEL R63, R63, 0xff800000, P3 ;  /* 0xff8000003f3f7807 */ /* 0x000fe40001800000 */
[----:B------:R-:W-:Y:S02]  /*4800*/  SEL R64, R64, 0xff800000, P4 ;  /* 0xff80000040407807 */ /* 0x000fe40002000000 */
[----:B------:R-:W-:Y:S02]  /*4810*/  SEL R65, R65, 0xff800000, P5 ;  /* 0xff80000041417807 */ /* 0x000fe40002800000 */
[----:B------:R-:W-:-:S02]  /*4820*/  SEL R66, R66, 0xff800000, P6 ;  /* 0xff80000042427807 */ /* 0x000fc40003000000 */
[----:B------:R-:W-:Y:S02]  /*4830*/  R2P PR, R4.B2, 0x7f ;  /* 0x0000007f04007804 */ /* 0x000fe40000002000 */
[----:B------:R-:W-:-:S03]  /*4840*/  VIADDMNMX R87, R87, 0x80, RZ, !PT ;  /* 0x0000008057577846 */ /* 0x000fc600078001ff */
[----:B------:R-:W-:Y:S02]  /*4850*/  SEL R68, R68, 0xff800000, P0 ;  /* 0xff80000044447807 */ /* 0x000fe40000000000 */
[----:B------:R-:W-:Y:S02]  /*4860*/  SEL R69, R69, 0xff800000, P1 ;  /* 0xff80000045457807 */ /* 0x000fe40000800000 */
[----:B------:R-:W-:Y:S02]  /*4870*/  SEL R70, R70, 0xff800000, P2 ;  /* 0xff80000046467807 */ /* 0x000fe40001000000 */
[----:B------:R-:W-:Y:S02]  /*4880*/  SEL R71, R71, 0xff800000, P3 ;  /* 0xff80000047477807 */ /* 0x000fe40001800000 */
[----:B------:R-:W-:Y:S02]  /*4890*/  SEL R72, R72, 0xff800000, P4 ;  /* 0xff80000048487807 */ /* 0x000fe40002000000 */
[----:B------:R-:W-:-:S02]  /*48a0*/  SEL R73, R73, 0xff800000, P5 ;  /* 0xff80000049497807 */ /* 0x000fc40002800000 */
[----:B------:R-:W-:Y:S02]  /*48b0*/  SEL R74, R74, 0xff800000, P6 ;  /* 0xff8000004a4a7807 */ /* 0x000fe40003000000 */
[----:B------:R-:W-:Y:S02]  /*48c0*/  R2P PR, R4.B3, 0x7f ;  /* 0x0000007f04007804 */ /* 0x000fe40000003000 */
[----:B------:R-:W-:Y:S02]  /*48d0*/  SHF.R.U32.HI R2, RZ, R87, R2 ;  /* 0x00000057ff027219 */ /* 0x000fe40000011602 */
[----:B------:R-:W-:Y:S02]  /*48e0*/  LOP3.LUT R87, R3, 0x50, RZ, 0xfc, !PT ;  /* 0x0000005003577812 */ /* 0x000fe400078efcff */
[----:B------:R-:W-:Y:S02]  /*48f0*/  SEL R76, R76, 0xff800000, P0 ;  /* 0xff8000004c4c7807 */ /* 0x000fe40000000000 */
[----:B------:R-:W-:-:S02]  /*4900*/  ISETP.NE.U32.AND P0, PT, R5, 0x1, PT ;  /* 0x000000010500780c */ /* 0x000fc40003f05070 */
[----:B------:R-:W-:Y:S02]  /*4910*/  SEL R77, R77, 0xff800000, P1 ;  /* 0xff8000004d4d7807 */ /* 0x000fe40000800000 */
[----:B------:R-:W-:Y:S02]  /*4920*/  LOP3.LUT P1, RZ, R4, 0x80, RZ, 0xc0, !PT ;  /* 0x0000008004ff7812 */ /* 0x000fe4000782c0ff */
[----:B------:R-:W-:Y:S02]  /*4930*/  SEL R52, R52, 0xff800000, !P0 ;  /* 0xff80000034347807 */ /* 0x000fe40004000000 */
[C---:B------:R-:W-:Y:S02]  /*4940*/  LOP3.LUT P0, RZ, R4.reuse, 0x8000, RZ, 0xc0, !PT ;  /* 0x0000800004ff7812 */ /* 0x040fe4000780c0ff */
[----:B------:R-:W-:Y:S02]  /*4950*/  SEL R59, R59, 0xff800000, P1 ;  /* 0xff8000003b3b7807 */ /* 0x000fe40000800000 */
[----:B------:R-:W-:-:S02]  /*4960*/  LOP3.LUT P1, RZ, R4, 0x800000, RZ, 0xc0, !PT ;  /* 0x0080000004ff7812 */ /* 0x000fc4000782c0ff */
[----:B------:R-:W-:Y:S02]  /*4970*/  SEL R67, R67, 0xff800000, P0 ;  /* 0xff80000043437807 */ /* 0x000fe40000000000 */
[----:B------:R-:W-:Y:S02]  /*4980*/  ISETP.GT.AND P0, PT, R4, -0x1, PT ;  /* 0xffffffff0400780c */ /* 0x000fe40003f04270 */
[----:B------:R-:W-:Y:S02]  /*4990*/  SEL R75, R75, 0xff800000, P1 ;  /* 0xff8000004b4b7807 */ /* 0x000fe40000800000 */
[----:B------:R-:W-:Y:S02]  /*49a0*/  SEL R78, R78, 0xff800000, P2 ;  /* 0xff8000004e4e7807 */ /* 0x000fe40001000000 */
[----:B------:R-:W-:Y:S02]  /*49b0*/  SEL R79, R79, 0xff800000, P3 ;  /* 0xff8000004f4f7807 */ /* 0x000fe40001800000 */
[----:B------:R-:W-:-:S02]  /*49c0*/  SEL R80, R80, 0xff800000, P4 ;  /* 0xff80000050507807 */ /* 0x000fc40002000000 */
[----:B------:R-:W-:Y:S02]  /*49d0*/  SEL R81, R81, 0xff800000, P5 ;  /* 0xff80000051517807 */ /* 0x000fe40002800000 */
[----:B------:R-:W-:Y:S02]  /*49e0*/  SEL R82, R82, 0xff800000, P6 ;  /* 0xff80000052527807 */ /* 0x000fe40003000000 */
[----:B------:R-:W-:Y:S02]  /*49f0*/  R2P PR, R141, 0x7e ;  /* 0x0000007e8d007804 */ /* 0x000fe40000000000 */
[----:B------:R-:W-:Y:S02]  /*4a00*/  SEL R83, R83, 0xff800000, !P0 ;  /* 0xff80000053537807 */ /* 0x000fe40004000000 */
[----:B------:R-:W-:Y:S02]  /*4a10*/  LOP3.LUT R4, R141, 0x1, RZ, 0xc0, !PT ;  /* 0x000000018d047812 */ /* 0x000fe400078ec0ff */
[----:B-1----:R-:W-:-:S02]  /*4a20*/  SEL R127, R21, 0xff800000, P1 ;  /* 0xff800000157f7807 */ /* 0x002fc40000800000 */
[----:B------:R-:W-:Y:S02]  /*4a30*/  SEL R120, R22, 0xff800000, P2 ;  /* 0xff80000016787807 */ /* 0x000fe40001000000 */
[----:B------:R-:W-:Y:S02]  /*4a40*/  SEL R121, R23, 0xff800000, P3 ;  /* 0xff80000017797807 */ /* 0x000fe40001800000 */
[----:B------:R-:W-:Y:S02]  /*4a50*/  SEL R122, R24, 0xff800000, P4 ;  /* 0xff800000187a7807 */ /* 0x000fe40002000000 */
[----:B------:R-:W-:Y:S02]  /*4a60*/  SEL R123, R25, 0xff800000, P5 ;  /* 0xff800000197b7807 */ /* 0x000fe40002800000 */
        /* <DEDUP_REMOVED lines=13> */
[----:B------:R-:W-:Y:S02]  /*4b40*/  SEL R126, R20, 0xff800000, !P0 ;  /* 0xff800000147e7807 */ /* 0x000fe40004000000 */
[----:B------:R-:W-:Y:S02]  /*4b50*/  LOP3.LUT P0, RZ, R141, 0x80, RZ, 0xc0, !PT ;  /* 0x000000808dff7812 */ /* 0x000fe4000780c0ff */
[----:B------:R-:W-:-:S02]  /*4b60*/  SEL R38, R38, 0xff800000, P2 ;  /* 0xff80000026267807 */ /* 0x000fc40001000000 */
[----:B------:R-:W-:Y:S02]  /*4b70*/  SEL R131, R27, 0xff800000, P0 ;  /* 0xff8000001b837807 */ /* 0x000fe40000000000 */
[----:B------:R-:W-:Y:S02]  /*4b80*/  LOP3.LUT P0, RZ, R141, 0x8000, RZ, 0xc0, !PT ;  /* 0x000080008dff7812 */ /* 0x000fe4000780c0ff */
[----:B------:R-:W-:Y:S02]  /*4b90*/  SEL R39, R39, 0xff800000, P3 ;  /* 0xff80000027277807 */ /* 0x000fe40001800000 */
[----:B------:R-:W-:Y:S02]  /*4ba0*/  SEL R135, R35, 0xff800000, P0 ;  /* 0xff80000023877807 */ /* 0x000fe40000000000 */
[----:B------:R-:W1:Y:S01]  /*4bb0*/  LDTM.x32 R4, tmem[UR4] ;  /* 0x00000004000479ee */ /* 0x000e6200082c0000 */
[----:B------:R-:W-:Y:S01]  /*4bc0*/  LOP3.LUT P0, RZ, R141, 0x800000, RZ, 0xc0, !PT ;  /* 0x008000008dff7812 */ /* 0x000fe2000780c0ff */
[----:B------:R-:W2:Y:S01]  /*4bd0*/  LDCU UR4, c[0x0][0x600] ;  /* 0x0000c000ff0477ac */ /* 0x000ea20008000800 */
[----:B------:R-:W-:-:S02]  /*4be0*/  SEL R138, R40, 0xff800000, P4 ;  /* 0xff800000288a7807 */ /* 0x000fc40002000000 */
[----:B------:R-:W-:Y:S02]  /*4bf0*/  SEL R137, R43, 0xff800000, P0 ;  /* 0xff8000002b897807 */ /* 0x000fe40000000000 */
[----:B------:R-:W-:Y:S02]  /*4c00*/  SEL R139, R41, 0xff800000, P5 ;  /* 0xff800000298b7807 */ /* 0x000fe40002800000 */
[----:B------:R-:W-:Y:S02]  /*4c10*/  SEL R136, R42, 0xff800000, P6 ;  /* 0xff8000002a887807 */ /* 0x000fe40003000000 */
[----:B------:R-:W-:Y:S02]  /*4c20*/  R2P PR, R141.B3, 0x7f ;  /* 0x0000007f8d007804 */ /* 0x000fe40000003000 */
[----:B------:R-:W-:-:S03]  /*4c30*/  FMNMX R40, R98, R99, !PT ;  /* 0x0000006362287209 */ /* 0x000fc60007800000 */
        /* <DEDUP_REMOVED lines=10> */
[----:B------:R-:W-:Y:S02]  /*4ce0*/  FMNMX3 R40, R40, R92, R93, !PT ;  /* 0x0000005c28287276 */ /* 0x000fe4000780005d */
[----:B-1----:R-:W-:-:S02]  /*4cf0*/  SEL R151, R5, 0xff800000, P1 ;  /* 0xff80000005977807 */ /* 0x002fc40000800000 */
[----:B------:R-:W-:Y:S02]  /*4d00*/  SEL R148, R6, 0xff800000, P2 ;  /* 0xff80000006947807 */ /* 0x000fe40001000000 */
[----:B------:R-:W-:Y:S02]  /*4d10*/  SEL R149, R7, 0xff800000, P3 ;  /* 0xff80000007957807 */ /* 0x000fe40001800000 */
[----:B------:R-:W-:Y:S02]  /*4d20*/  SEL R8, R8, 0xff800000, P4 ;  /* 0xff80000008087807 */ /* 0x000fe40002000000 */
[----:B------:R-:W-:Y:S02]  /*4d30*/  SEL R9, R9, 0xff800000, P5 ;  /* 0xff80000009097807 */ /* 0x000fe40002800000 */
[----:B------:R-:W-:Y:S02]  /*4d40*/  SEL R10, R10, 0xff800000, P6 ;  /* 0xff8000000a0a7807 */ /* 0x000fe40003000000 */
[----:B------:R-:W-:-:S02]  /*4d50*/  R2P PR, R2.B1, 0x7f ;  /* 0x0000007f02007804 */ /* 0x000fc40000001000 */
[----:B------:R-:W-:Y:S02]  /*4d60*/  LOP3.LUT R5, R2, 0x1, RZ, 0xc0, !PT ;  /* 0x0000000102057812 */ /* 0x000fe400078ec0ff */
[----:B------:R-:W-:Y:S02]  /*4d70*/  FMNMX3 R40, R40, R100, R101, !PT ;  /* 0x0000006428287276 */ /* 0x000fe40007800065 */
[----:B------:R-:W-:Y:S02]  /*4d80*/  SEL R12, R12, 0xff800000, P0 ;  /* 0xff8000000c0c7807 */ /* 0x000fe40000000000 */
[----:B------:R-:W-:Y:S02]  /*4d90*/  SEL R13, R13, 0xff800000, P1 ;  /* 0xff8000000d0d7807 */ /* 0x000fe40000800000 */
[----:B------:R-:W-:Y:S02]  /*4da0*/  SEL R14, R14, 0xff800000, P2 ;  /* 0xff8000000e0e7807 */ /* 0x000fe40001000000 */
[----:B------:R-:W-:-:S02]  /*4db0*/  SEL R15, R15, 0xff800000, P3 ;  /* 0xff8000000f0f7807 */ /* 0x000fc40001800000 */
[----:B------:R-:W-:Y:S02]  /*4dc0*/  SEL R152, R16, 0xff800000, P4 ;  /* 0xff80000010987807 */ /* 0x000fe40002000000 */
[----:B------:R-:W-:Y:S02]  /*4dd0*/  SEL R153, R17, 0xff800000, P5 ;  /* 0xff80000011997807 */ /* 0x000fe40002800000 */
[----:B------:R-:W-:Y:S02]  /*4de0*/  SEL R18, R18, 0xff800000, P6 ;  /* 0xff80000012127807 */ /* 0x000fe40003000000 */
[----:B------:R-:W-:Y:S02]  /*4df0*/  R2P PR, R2.B2, 0x7f ;  /* 0x0000007f02007804 */ /* 0x000fe40000002000 */
[----:B------:R-:W-:-:S03]  /*4e00*/  FMNMX3 R40, R40, R110, R111, !PT ;  /* 0x0000006e28287276 */ /* 0x000fc6000780006f */
[----:B------:R-:W-:Y:S02]  /*4e10*/  SEL R20, R20, 0xff800000, P0 ;  /* 0xff80000014147807 */ /* 0x000fe40000000000 */
[----:B------:R-:W-:Y:S02]  /*4e20*/  ISETP.NE.U32.AND P0, PT, R5, 0x1, PT ;  /* 0x000000010500780c */ /* 0x000fe40003f05070 */
[----:B------:R-:W-:Y:S02]  /*4e30*/  SEL R21, R21, 0xff800000, P1 ;  /* 0xff80000015157807 */ /* 0x000fe40000800000 */
[----:B------:R-:W-:Y:S02]  /*4e40*/  SEL R150, R4, 0xff800000, !P0 ;  /* 0xff80000004967807 */ /* 0x000fe40004000000 */
[----:B------:R-:W-:Y:S02]  /*4e50*/  LOP3.LUT P0, RZ, R2, 0x80, RZ, 0xc0, !PT ;  /* 0x0000008002ff7812 */ /* 0x000fe4000780c0ff */
[----:B------:R-:W-:-:S02]  /*4e60*/  SEL R22, R22, 0xff800000, P2 ;  /* 0xff80000016167807 */ /* 0x000fc40001000000 */
[----:B------:R-:W-:Y:S02]  /*4e70*/  SEL R11, R11, 0xff800000, P0 ;  /* 0xff8000000b0b7807 */ /* 0x000fe40000000000 */
[C---:B------:R-:W-:Y:S02]  /*4e80*/  LOP3.LUT P0, RZ, R2.reuse, 0x8000, RZ, 0xc0, !PT ;  /* 0x0000800002ff7812 */ /* 0x040fe4000780c0ff */
[----:B------:R-:W-:Y:S02]  /*4e90*/  SEL R23, R23, 0xff800000, P3 ;  /* 0xff80000017177807 */ /* 0x000fe40001800000 */
[----:B------:R-:W-:Y:S02]  /*4ea0*/  SEL R19, R19, 0xff800000, P0 ;  /* 0xff80000013137807 */ /* 0x000fe40000000000 */
[----:B------:R-:W-:Y:S02]  /*4eb0*/  LOP3.LUT P0, RZ, R2, 0x800000, RZ, 0xc0, !PT ;  /* 0x0080000002ff7812 */ /* 0x000fe4000780c0ff */
[----:B------:R-:W-:-:S02]  /*4ec0*/  SEL R24, R24, 0xff800000, P4 ;  /* 0xff80000018187807 */ /* 0x000fc40002000000 */
[----:B------:R-:W-:Y:S02]  /*4ed0*/  SEL R27, R27, 0xff800000, P0 ;  /* 0xff8000001b1b7807 */ /* 0x000fe40000000000 */
[----:B------:R-:W-:Y:S02]  /*4ee0*/  SEL R25, R25, 0xff800000, P5 ;  /* 0xff80000019197807 */ /* 0x000fe40002800000 */
[----:B------:R-:W-:Y:S02]  /*4ef0*/  SEL R26, R26, 0xff800000, P6 ;  /* 0xff8000001a1a7807 */ /* 0x000fe40003000000 */
[----:B------:R-:W-:Y:S02]  /*4f00*/  R2P PR, R2.B3, 0x7f ;  /* 0x0000007f02007804 */ /* 0x000fe40000003000 */
[----:B------:R-:W-:Y:S02]  /*4f10*/  FMNMX R4, R88, R89, !PT ;  /* 0x0000005958047209 */ /* 0x000fe40007800000 */
[----:B------:R-:W-:-:S02]  /*4f20*/  FMNMX3 R40, R40, R52, R53, !PT ;  /* 0x0000003428287276 */ /* 0x000fc40007800035 */
[----:B------:R-:W-:Y:S02]  /*4f30*/  SEL R28, R28, 0xff800000, P0 ;  /* 0xff8000001c1c7807 */ /* 0x000fe40000000000 */
[----:B------:R-:W-:Y:S02]  /*4f40*/  ISETP.GT.AND P0, PT, R2, -0x1, PT ;  /* 0xffffffff0200780c */ /* 0x000fe40003f04270 */
[----:B------:R-:W-:Y:S02]  /*4f50*/  FMNMX3 R4, R4, R94, R95, !PT ;  /* 0x0000005e04047276 */ /* 0x000fe4000780005f */
[----:B------:R-:W-:Y:S02]  /*4f60*/  SEL R5, R35, 0xff800000, !P0 ;  /* 0xff80000023057807 */ /* 0x000fe40004000000 */
[----:B------:R-:W-:Y:S02]  /*4f70*/  FMNMX R35, R90, R91, !PT ;  /* 0x0000005b5a237209 */ /* 0x000fe40007800000 */
[----:B------:R-:W-:-:S02]  /*4f80*/  FMNMX R2, R102, R103, !PT ;  /* 0x0000006766027209 */ /* 0x000fc40007800000 */
[----:B------:R-:W-:Y:S02]  /*4f90*/  FMNMX3 R4, R4, R104, R105, !PT ;  /* 0x0000006804047276 */ /* 0x000fe40007800069 */
[----:B------:R-:W-:Y:S02]  /*4fa0*/  FMNMX3 R35, R35, R96, R97, !PT ;  /* 0x0000006023237276 */ /* 0x000fe40007800061 */
[----:B------:R-:W-:Y:S02]  /*4fb0*/  FMNMX3 R2, R2, R108, R109, !PT ;  /* 0x0000006c02027276 */ /* 0x000fe4000780006d */
[----:B------:R-:W-:Y:S02]  /*4fc0*/  FMNMX3 R4, R4, R114, R115, !PT ;  /* 0x0000007204047276 */ /* 0x000fe40007800073 */
[----:B------:R-:W-:Y:S02]  /*4fd0*/  FMNMX3 R35, R35, R106, R107, !PT ;  /* 0x0000006a23237276 */ /* 0x000fe4000780006b */
[----:B------:R-:W-:-:S02]  /*4fe0*/  FMNMX3 R2, R2, R112, R113, !PT ;  /* 0x0000007002027276 */ /* 0x000fc40007800071 */
        /* <DEDUP_REMOVED lines=40> */
[----:B------:R-:W-:Y:S02]  /*5270*/  SEL R16, R30, 0xff800000, P2 ;  /* 0xff8000001e107807 */ /* 0x000fe40001000000 */
[----:B------:R-:W-:-:S02]  /*5280*/  SEL R17, R31, 0xff800000, P3 ;  /* 0xff8000001f117807 */ /* 0x000fc40001800000 */
[----:B------:R-:W-:Y:S02]  /*5290*/  FMNMX3 R35, R35, R152, R153, !PT ;  /* 0x0000009823237276 */ /* 0x000fe40007800099 */
[----:B------:R-:W-:Y:S02]  /*52a0*/  FMNMX3 R2, R2, R18, R19, !PT ;  /* 0x0000001202027276 */ /* 0x000fe40007800013 */
[----:B------:R-:W-:Y:S02]  /*52b0*/  FMNMX3 R40, R40, R20, R21, !PT ;  /* 0x0000001428287276 */ /* 0x000fe40007800015 */
[----:B------:R-:W-:Y:S02]  /*52c0*/  SEL R29, R29, 0xff800000, P1 ;  /* 0xff8000001d1d7807 */ /* 0x000fe40000800000 */
[----:B------:R-:W-:Y:S02]  /*52d0*/  FMNMX3 R31, R4, R16, R17, !PT ;  /* 0x00000010041f7276 */ /* 0x000fe40007800011 */
[----:B------:R-:W-:-:S02]  /*52e0*/  SEL R6, R32, 0xff800000, P4 ;  /* 0xff80000020067807 */ /* 0x000fc40002000000 */
[----:B------:R-:W-:Y:S02]  /*52f0*/  SEL R7, R33, 0xff800000, P5 ;  /* 0xff80000021077807 */ /* 0x000fe40002800000 */
[----:B------:R-:W-:Y:S02]  /*5300*/  FMNMX3 R40, R40, R28, R29, !PT ;  /* 0x0000001c28287276 */ /* 0x000fe4000780001d */
[----:B------:R-:W-:Y:S02]  /*5310*/  SEL R4, R34, 0xff800000, P6 ;  /* 0xff80000022047807 */ /* 0x000fe40003000000 */
[----:B------:R-:W-:Y:S02]  /*5320*/  FMNMX3 R35, R35, R24, R25, !PT ;  /* 0x0000001823237276 */ /* 0x000fe40007800019 */
[----:B------:R-:W-:Y:S02]  /*5330*/  FMNMX3 R2, R2, R26, R27, !PT ;  /* 0x0000001a02027276 */ /* 0x000fe4000780001b */
[----:B------:R-:W-:-:S02]  /*5340*/  FMNMX R31, R40, R31, !PT ;  /* 0x0000001f281f7209 */ /* 0x000fc40007800000 */
[----:B------:R-:W-:Y:S02]  /*5350*/  FMNMX3 R30, R35, R6, R7, !PT ;  /* 0x00000006231e7276 */ /* 0x000fe40007800007 */
[----:B------:R-:W-:-:S04]  /*5360*/  FMNMX3 R2, R2, R4, R5, !PT ;  /* 0x0000000402027276 */ /* 0x000fc80007800005 */
[----:B------:R-:W-:-:S04]  /*5370*/  FMNMX3 R155, R31, R30, R2, !PT ;  /* 0x0000001e1f9b7276 */ /* 0x000fc80007800002 */
[----:B------:R-:W-:-:S04]  /*5380*/  FSETP.NEU.AND P0, PT, R155, -INF , PT ;  /* 0xff8000009b00780b */ /* 0x000fc80003f0d000 */
[----:B------:R-:W-:Y:S02]  /*5390*/  FSEL R2, R155, RZ, P0 ;  /* 0x000000ff9b027208 */ /* 0x000fe40000000000 */
[----:B------:R-:W-:-:S03]  /*53a0*/  ELECT P0, URZ, PT ;  /* 0x0000000000ff782f */ /* 0x000fc60003800000 */
[----:B--2---:R-:W-:-:S04]  /*53b0*/  FFMA R2, -R2, UR4, RZ ;  /* 0x0000000402027c23 */ /* 0x004fc800080001ff */
[--C-:B------:R-:W-:Y:S02]  /*53c0*/  FFMA2 R42, R88.F32x2.HI_LO, UR4.F32, R2.reuse.F32 ;  /* 0x00000004582a7c49 */ /* 0x100fe40009200002 */
[--C-:B------:R-:W-:Y:S02]  /*53d0*/  FFMA2 R48, R92.F32x2.HI_LO, UR4.F32, R2.reuse.F32 ;  /* 0x000000045c307c49 */ /* 0x100fe40009200002 */
[--C-:B------:R-:W-:Y:S02]  /*53e0*/  FFMA2 R50, R94.F32x2.HI_LO, UR4.F32, R2.reuse.F32 ;  /* 0x000000045e327c49 */ /* 0x100fe40009200002 */
[--C-:B------:R-:W-:Y:S01]  /*53f0*/  FFMA2 R88, R96.F32x2.HI_LO, UR4.F32, R2.reuse.F32 ;  /* 0x0000000460587c49 */ /* 0x100fe20009200002 */
[----:B------:R-:W-:Y:S01]  /*5400*/  MUFU.EX2 R42, R42 ;  /* 0x0000002a002a7308 */ /* 0x000fe20000000800 */
[--C-:B------:R-:W-:Y:S02]  /*5410*/  FFMA2 R40, R98.F32x2.HI_LO, UR4.F32, R2.reuse.F32 ;  /* 0x0000000462287c49 */ /* 0x100fe40009200002 */
[----:B------:R-:W-:-:S02]  /*5420*/  FFMA2 R44, R90.F32x2.HI_LO, UR4.F32, R2.F32 ;  /* 0x000000045a2c7c49 */ /* 0x000fc40009200002 */
[--C-:B------:R-:W-:Y:S02]  /*5430*/  FFMA2 R46, R102.F32x2.HI_LO, UR4.F32, R2.reuse.F32 ;  /* 0x00000004662e7c49 */ /* 0x100fe40009200002 */
[--C-:B------:R-:W-:Y:S01]  /*5440*/  FFMA2 R92, R100.F32x2.HI_LO, UR4.F32, R2.reuse.F32 ;  /* 0x00000004645c7c49 */ /* 0x100fe20009200002 */
[----:B------:R-:W-:Y:S01]  /*5450*/  MUFU.EX2 R40, R40 ;  /* 0x0000002800287308 */ /* 0x000fe20000000800 */
[--C-:B------:R-:W-:Y:S02]  /*5460*/  FFMA2 R94, R104.F32x2.HI_LO, UR4.F32, R2.reuse.F32 ;  /* 0x00000004685e7c49 */ /* 0x100fe40009200002 */
[--C-:B------:R-:W-:Y:S02]  /*5470*/  FFMA2 R96, R106.F32x2.HI_LO, UR4.F32, R2.reuse.F32 ;  /* 0x000000046a607c49 */ /* 0x100fe40009200002 */
[--C-:B------:R-:W-:Y:S02]  /*5480*/  FFMA2 R90, R108.F32x2.HI_LO, UR4.F32, R2.reuse.F32 ;  /* 0x000000046c5a7c49 */ /* 0x100fe40009200002 */
[--C-:B------:R-:W-:Y:S01]  /*5490*/  FFMA2 R98, R112.F32x2.HI_LO, UR4.F32, R2.reuse.F32 ;  /* 0x0000000470627c49 */ /* 0x100fe20009200002 */
[----:B------:R-:W1:Y:S01]  /*54a0*/  MUFU.EX2 R41, R41 ;  /* 0x0000002900297308 */ /* 0x000e620000000800 */
[----:B------:R-:W-:-:S02]  /*54b0*/  FFMA2 R100, R110.F32x2.HI_LO, UR4.F32, R2.F32 ;  /* 0x000000046e647c49 */ /* 0x000fc40009200002 */
[--C-:B------:R-:W-:Y:S02]  /*54c0*/  FFMA2 R102, R114.F32x2.HI_LO, UR4.F32, R2.reuse.F32 ;  /* 0x0000000472667c49 */ /* 0x100fe40009200002 */
[--C-:B------:R-:W-:Y:S02]  /*54d0*/  FFMA2 R104, R116.F32x2.HI_LO, UR4.F32, R2.reuse.F32 ;  /* 0x0000000474687c49 */ /* 0x100fe40009200002 */
[--C-:B------:R-:W-:Y:S01]  /*54e0*/  FFMA2 R106, R118.F32x2.HI_LO, UR4.F32, R2.reuse.F32 ;  /* 0x00000004766a7c49 */ /* 0x100fe20009200002 */
[----:B------:R-:W2:Y:S01]  /*54f0*/  MUFU.EX2 R43, R43 ;  /* 0x0000002b002b7308 */ /* 0x000ea20000000800 */
[--C-:B------:R-:W-:Y:S02]  /*5500*/  FFMA2 R52, R52.F32x2.HI_LO, UR4.F32, R2.reuse.F32 ;  /* 0x0000000434347c49 */ /* 0x100fe40009200002 */
[--C-:B------:R-:W-:Y:S02]  /*5510*/  FFMA2 R54, R54.F32x2.HI_LO, UR4.F32, R2.reuse.F32 ;  /* 0x0000000436367c49 */ /* 0x100fe40009200002 */
[----:B------:R-:W-:-:S02]  /*5520*/  FFMA2 R56, R56.F32x2.HI_LO, UR4.F32, R2.F32 ;  /* 0x0000000438387c49 */ /* 0x000fc40009200002 */
[--C-:B------:R-:W-:Y:S01]  /*5530*/  FFMA2 R58, R58.F32x2.HI_LO, UR4.F32, R2.reuse.F32 ;  /* 0x000000043a3a7c49 */ /* 0x100fe20009200002 */
[----:B------:R-:W-:Y:S01]  /*5540*/  MUFU.EX2 R44, R44 ;  /* 0x0000002c002c7308 */ /* 0x000fe20000000800 */
[--C-:B------:R-:W-:Y:S02]  /*5550*/  FFMA2 R60, R60.F32x2.HI_LO, UR4.F32, R2.reuse.F32 ;  /* 0x000000043c3c7c49 */ /* 0x100fe40009200002 */
[--C-:B------:R-:W-:Y:S02]  /*5560*/  FFMA2 R62, R62.F32x2.HI_LO, UR4.F32, R2.reuse.F32 ;  /* 0x000000043e3e7c49 */ /* 0x100fe40009200002 */
[--C-:B------:R-:W-:Y:S02]  /*5570*/  FFMA2 R64, R64.F32x2.HI_LO, UR4.F32, R2.reuse.F32 ;  /* 0x0000000440407c49 */ /* 0x100fe40009200002 */
[--C-:B------:R-:W-:Y:S01]  /*5580*/  FFMA2 R66, R66.F32x2.HI_LO, UR4.F32, R2.reuse.F32 ;  /* 0x0000000442427c49 */ /* 0x100fe20009200002 */
[----:B------:R-:W3:Y:S01]  /*5590*/  MUFU.EX2 R45, R45 ;  /* 0x0000002d002d7308 */ /* 0x000ee20000000800 */
[----:B------:R-:W-:-:S02]  /*55a0*/  FFMA2 R68, R68.F32x2.HI_LO, UR4.F32, R2.F32 ;  /* 0x0000000444447c49 */ /* 0x000fc40009200002 */
[--C-:B------:R-:W-:Y:S02]  /*55b0*/  FFMA2 R70, R70.F32x2.HI_LO, UR4.F32, R2.reuse.F32 ;  /* 0x0000000446467c49 */ /* 0x100fe40009200002 */
[--C-:B------:R-:W-:Y:S02]  /*55c0*/  FFMA2 R72, R72.F32x2.HI_LO, UR4.F32, R2.reuse.F32 ;  /* 0x0000000448487c49 */ /* 0x100fe40009200002 */
[--C-:B------:R-:W-:Y:S01]  /*55d0*/  FFMA2 R74, R74.F32x2.HI_LO, UR4.F32, R2.reuse.F32 ;  /* 0x000000044a4a7c49 */ /* 0x100fe20009200002 */
[----:B------:R-:W-:Y:S01]  /*55e0*/  MUFU.EX2 R46, R46 ;  /* 0x0000002e002e7308 */ /* 0x000fe20000000800 */
[--C-:B------:R-:W-:Y:S02]  /*55f0*/  FFMA2 R76, R76.F32x2.HI_LO, UR4.F32, R2.reuse.F32 ;  /* 0x000000044c4c7c49 */ /* 0x100fe40009200002 */
[--C-:B------:R-:W-:Y:S02]  /*5600*/  FFMA2 R78, R78.F32x2.HI_LO, UR4.F32, R2.reuse.F32 ;  /* 0x000000044e4e7c49 */ /* 0x100fe40009200002 */
[----:B------:R-:W-:-:S02]  /*5610*/  FFMA2 R80, R80.F32x2.HI_LO, UR4.F32, R2.F32 ;  /* 0x0000000450507c49 */ /* 0x000fc40009200002 */
[--C-:B------:R-:W-:Y:S01]  /*5620*/  FFMA2 R82, R82.F32x2.HI_LO, UR4.F32, R2.reuse.F32 ;  /* 0x0000000452527c49 */ /* 0x100fe20009200002 */
[----:B------:R-:W4:Y:S01]  /*5630*/  MUFU.EX2 R47, R47 ;  /* 0x0000002f002f7308 */ /* 0x000f220000000800 */
[--C-:B------:R-:W-:Y:S02]  /*5640*/  FFMA2 R112, R122.F32x2.HI_LO, UR4.F32, R2.reuse.F32 ;  /* 0x000000047a707c49 */ /* 0x100fe40009200002 */
[--C-:B------:R-:W-:Y:S02]  /*5650*/  FFMA2 R122, R134.F32x2.HI_LO, UR4.F32, R2.reuse.F32 ;  /* 0x00000004867a7c49 */ /* 0x100fe40009200002 */
[--C-:B------:R-:W-:Y:S02]  /*5660*/  FFMA2 R114, R130.F32x2.HI_LO, UR4.F32, R2.reuse.F32 ;  /* 0x0000000482727c49 */ /* 0x100fe40009200002 */
[--C-:B------:R-:W-:Y:S01]  /*5670*/  FFMA2 R118, R128.F32x2.HI_LO, UR4.F32, R2.reuse.F32 ;  /* 0x0000000480767c49 */ /* 0x100fe20009200002 */
[----:B------:R-:W-:Y:S01]  /*5680*/  MUFU.EX2 R48, R48 ;  /* 0x0000003000307308 */ /* 0x000fe20000000800 */
[----:B------:R-:W-:-:S02]  /*5690*/  FFMA2 R134, R142.F32x2.HI_LO, UR4.F32, R2.F32 ;  /* 0x000000048e867c49 */ /* 0x000fc40009200002 */
[--C-:B------:R-:W-:Y:S02]  /*56a0*/  FFMA2 R128, R138.F32x2.HI_LO, UR4.F32, R2.reuse.F32 ;  /* 0x000000048a807c49 */ /* 0x100fe40009200002 */
[--C-:B------:R-:W-:Y:S02]  /*56b0*/  FFMA2 R130, R136.F32x2.HI_LO, UR4.F32, R2.reuse.F32 ;  /* 0x0000000488827c49 */ /* 0x100fe40009200002 */
[--C-:B------:R-:W-:Y:S01]  /*56c0*/  FFMA2 R142, R148.F32x2.HI_LO, UR4.F32, R2.reuse.F32 ;  /* 0x00000004948e7c49 */ /* 0x100fe20009200002 */
[----:B------:R-:W5:Y:S01]  /*56d0*/  MUFU.EX2 R49, R49 ;  /* 0x0000003100317308 */ /* 0x000f620000000800 */
[--C-:B------:R-:W-:Y:S02]  /*56e0*/  FFMA2 R136, R144.F32x2.HI_LO, UR4.F32, R2.reuse.F32 ;  /* 0x0000000490887c49 */ /* 0x100fe40009200002 */
[--C-:B------:R-:W-:Y:S02]  /*56f0*/  FFMA2 R138, R146.F32x2.HI_LO, UR4.F32, R2.reuse.F32 ;  /* 0x00000004928a7c49 */ /* 0x100fe40009200002 */
[----:B------:R-:W-:-:S02]  /*5700*/  FFMA2 R148, R12.F32x2.HI_LO, UR4.F32, R2.F32 ;  /* 0x000000040c947c49 */ /* 0x000fc40009200002 */
[----:B------:R-:W-:Y:S02]  /*5710*/  IMAD.U32 R12, RZ, RZ, UR13 ;  /* 0x0000000dff0c7e24 */ /* 0x000fe4000f8e00ff */
[--C-:B------:R-:W-:Y:S01]  /*5720*/  FFMA2 R108, R126.F32x2.HI_LO, UR4.F32, R2.reuse.F32 ;  /* 0x000000047e6c7c49 */ /* 0x100fe20009200002 */
[----:B------:R-:W-:Y:S01]  /*5730*/  MUFU.EX2 R50, R50 ;  /* 0x0000003200327308 */ /* 0x000fe20000000800 */
[--C-:B------:R-:W-:Y:S02]  /*5740*/  FFMA2 R116, R124.F32x2.HI_LO, UR4.F32, R2.reuse.F32 ;  /* 0x000000047c747c49 */ /* 0x100fe40009200002 */
[--C-:B------:R-:W-:Y:S02]  /*5750*/  FFMA2 R144, R8.F32x2.HI_LO, UR4.F32, R2.reuse.F32 ;  /* 0x0000000408907c49 */ /* 0x100fe40009200002 */
[--C-:B------:R-:W-:Y:S02]  /*5760*/  FFMA2 R146, R10.F32x2.HI_LO, UR4.F32, R2.reuse.F32 ;  /* 0x000000040a927c49 */ /* 0x100fe40009200002 */
[--C-:B------:R-:W-:Y:S01]  /*5770*/  FFMA2 R124, R36.F32x2.HI_LO, UR4.F32, R2.reuse.F32 ;  /* 0x00000004247c7c49 */ /* 0x100fe20009200002 */
[----:B------:R-:W5:Y:S01]  /*5780*/  MUFU.EX2 R51, R51 ;  /* 0x0000003300337308 */ /* 0x000f620000000800 */
[----:B------:R-:W-:-:S02]  /*5790*/  FFMA2 R126, R38.F32x2.HI_LO, UR4.F32, R2.F32 ;  /* 0x00000004267e7c49 */ /* 0x000fc40009200002 */
[--C-:B------:R-:W-:Y:S01]  /*57a0*/  FFMA2 R162, R24.F32x2.HI_LO, UR4.F32, R2.reuse.F32 ;  /* 0x0000000418a27c49 */ /* 0x100fe20009200002 */
[----:B-1----:R-:W-:Y:S01]  /*57b0*/  F2FP.BF16.F32.PACK_AB R24, R41, R40 ;  /* 0x000000282918723e */ /* 0x002fe200000010ff */
[--C-:B------:R-:W-:Y:S01]  /*57c0*/  FFMA2 R10, R26.F32x2.HI_LO, UR4.F32, R2.reuse.F32 ;  /* 0x000000041a0a7c49 */ /* 0x100fe20009200002 */
[----:B--2---:R-:W-:Y:S01]  /*57d0*/  F2FP.BF16.F32.PACK_AB R25, R43, R42 ;  /* 0x0000002a2b19723e */ /* 0x004fe200000010ff */
[--C-:B------:R-:W-:Y:S01]  /*57e0*/  FFMA2 R8, R28.F32x2.HI_LO, UR4.F32, R2.reuse.F32 ;  /* 0x000000041c087c49 */ /* 0x100fe20009200002 */
[----:B------:R-:W-:Y:S01]  /*57f0*/  MUFU.EX2 R88, R88 ;  /* 0x0000005800587308 */ /* 0x000fe20000000800 */
[----:B---3--:R-:W-:Y:S01]  /*5800*/  F2FP.BF16.F32.PACK_AB R26, R45, R44 ;  /* 0x0000002c2d1a723e */ /* 0x008fe200000010ff */
[--C-:B------:R-:W-:Y:S01]  /*5810*/  FFMA2 R110, R120.F32x2.HI_LO, UR4.F32, R2.reuse.F32 ;  /* 0x00000004786e7c49 */ /* 0x100fe20009200002 */
[----:B----4-:R-:W-:Y:S01]  /*5820*/  F2FP.BF16.F32.PACK_AB R27, R47, R46 ;  /* 0x0000002e2f1b723e */ /* 0x010fe200000010ff */
[--C-:B------:R-:W-:Y:S01]  /*5830*/  FFMA2 R120, R132.F32x2.HI_LO, UR4.F32, R2.reuse.F32 ;  /* 0x0000000484787c49 */ /* 0x100fe20009200002 */
[----:B-----5:R-:W-:Y:S01]  /*5840*/  F2FP.BF16.F32.PACK_AB R28, R49, R48 ;  /* 0x00000030311c723e */ /* 0x020fe200000010ff */
[----:B------:R-:W-:-:S02]  /*5850*/  FFMA2 R132, R140.F32x2.HI_LO, UR4.F32, R2.F32 ;  /* 0x000000048c847c49 */ /* 0x000fc40009200002 */
[----:B------:R-:W1:Y:S01]  /*5860*/  MUFU.EX2 R89, R89 ;  /* 0x0000005900597308 */ /* 0x000e620000000800 */
[----:B------:R-:W-:Y:S01]  /*5870*/  F2FP.BF16.F32.PACK_AB R29, R51, R50 ;  /* 0x00000032331d723e */ /* 0x000fe200000010ff */
[--C-:B------:R-:W-:Y:S02]  /*5880*/  FFMA2 R140, R150.F32x2.HI_LO, UR4.F32, R2.reuse.F32 ;  /* 0x00000004968c7c49 */ /* 0x100fe40009200002 */
[--C-:B------:R-:W-:Y:S02]  /*5890*/  FFMA2 R150, R14.F32x2.HI_LO, UR4.F32, R2.reuse.F32 ;  /* 0x000000040e967c49 */ /* 0x100fe40009200002 */
[--C-:B------:R-:W-:Y:S02]  /*58a0*/  FFMA2 R156, R18.F32x2.HI_LO, UR4.F32, R2.reuse.F32 ;  /* 0x00000004129c7c49 */ /* 0x100fe40009200002 */
[----:B------:R-:W-:Y:S01]  /*58b0*/  MUFU.EX2 R90, R90 ;  /* 0x0000005a005a7308 */ /* 0x000fe20000000800 */
[--C-:B------:R-:W-:Y:S02]  /*58c0*/  FFMA2 R158, R20.F32x2.HI_LO, UR4.F32, R2.reuse.F32 ;  /* 0x00000004149e7c49 */ /* 0x100fe40009200002 */
[----:B------:R-:W-:-:S02]  /*58d0*/  FFMA2 R160, R22.F32x2.HI_LO, UR4.F32, R2.F32 ;  /* 0x0000000416a07c49 */ /* 0x000fc40009200002 */
[--C-:B------:R-:W-:Y:S02]  /*58e0*/  FFMA2 R14, R16.F32x2.HI_LO, UR4.F32, R2.reuse.F32 ;  /* 0x00000004100e7c49 */ /* 0x100fe40009200002 */
[----:B------:R-:W-:Y:S01]  /*58f0*/  FFMA2 R152, R152.F32x2.HI_LO, UR4.F32, R2.F32 ;  /* 0x0000000498987c49 */ /* 0x000fe20009200002 */
[----:B------:R-:W2:Y:S01]  /*5900*/  MUFU.EX2 R91, R91 ;  /* 0x0000005b005b7308 */ /* 0x000ea20000000800 */
[----:B-1----:R-:W-:Y:S01]  /*5910*/  F2FP.BF16.F32.PACK_AB R30, R89, R88 ;  /* 0x00000058591e723e */ /* 0x002fe200000010ff */
[----:B------:R-:W-:Y:S02]  /*5920*/  FADD2 R40, R40.F32x2.HI_LO, R48.F32x2.HI_LO ;  /* 0x000000302828724b */ /* 0x000fe40000000000 */
[----:B------:R-:W-:Y:S02]  /*5930*/  FADD2 R42, R42.F32x2.HI_LO, R50.F32x2.HI_LO ;  /* 0x000000322a2a724b */ /* 0x000fe40000000000 */
[----:B------:R-:W-:Y:S02]  /*5940*/  FADD2 R44, R44.F32x2.HI_LO, R88.F32x2.HI_LO ;  /* 0x000000582c2c724b */ /* 0x000fe40000000000 */
[----:B------:R-:W-:Y:S08]  /*5950*/  MUFU.EX2 R92, R92 ;  /* 0x0000005c005c7308 */ /* 0x000ff00000000800 */
[----:B------:R-:W1:Y:S01]  /*5960*/  MUFU.EX2 R93, R93 ;  /* 0x0000005d005d7308 */ /* 0x000e620000000800 */
[----:B--2---:R-:W-:Y:S01]  /*5970*/  F2FP.BF16.F32.PACK_AB R31, R91, R90 ;  /* 0x0000005a5b1f723e */ /* 0x004fe200000010ff */
[----:B------:R-:W-:-:S06]  /*5980*/  FADD2 R46, R46.F32x2.HI_LO, R90.F32x2.HI_LO ;  /* 0x0000005a2e2e724b */ /* 0x000fcc0000000000 */
[----:B------:R-:W-:Y:S08]  /*5990*/  MUFU.EX2 R94, R94 ;  /* 0x0000005e005e7308 */ /* 0x000ff00000000800 */
[----:B------:R-:W2:Y:S01]  /*59a0*/  MUFU.EX2 R95, R95 ;  /* 0x0000005f005f7308 */ /* 0x000ea20000000800 */
[----:B-1----:R-:W-:Y:S01]  /*59b0*/  F2FP.BF16.F32.PACK_AB R32, R93, R92 ;  /* 0x0000005c5d20723e */ /* 0x002fe200000010ff */
[----:B------:R-:W-:-:S06]  /*59c0*/  FADD2 R40, R40.F32x2.HI_LO, R92.F32x2.HI_LO ;  /* 0x0000005c2828724b */ /* 0x000fcc0000000000 */
        /* <DEDUP_REMOVED lines=27> */
[----:B------:R2:W-:Y:S06]  /*5b80*/  BAR.ARV R12, 0x40 ;  /* 0x0001000c0000751d */ /* 0x0005ec0000002000 */
[----:B------:R-:W-:Y:S01]  /*5b90*/  MUFU.EX2 R54, R54 ;  /* 0x0000003600367308 */ /* 0x000fe20000000800 */
[----:B------:R-:W-:Y:S01]  /*5ba0*/  FADD2 R46, R46.F32x2.HI_LO, R106.F32x2.HI_LO ;  /* 0x0000006a2e2e724b */ /* 0x000fe20000000000 */
[----:B------:R3:W-:Y:S01]  /*5bb0*/  STTM.x16 tmem[UR5], R24 ;  /* 0x00000018000079ed */ /* 0x0007e20008240005 */
[----:B------:R-:W-:-:S05]  /*5bc0*/  R2UR UR5, R87 ;  /* 0x00000000570572ca */ /* 0x000fca00000e0000 */
[----:B------:R-:W4:Y:S01]  /*5bd0*/  MUFU.EX2 R55, R55 ;  /* 0x0000003700377308 */ /* 0x000f220000000800 */
[----:B-1----:R-:W-:Y:S01]  /*5be0*/  F2FP.BF16.F32.PACK_AB R16, R53, R52 ;  /* 0x000000343510723e */ /* 0x002fe200000010ff */
[----:B------:R-:W-:-:S06]  /*5bf0*/  FADD2 R40, R40.F32x2.HI_LO, R52.F32x2.HI_LO ;  /* 0x000000342828724b */ /* 0x000fcc0000000000 */
[----:B------:R-:W-:Y:S08]  /*5c00*/  MUFU.EX2 R56, R56 ;  /* 0x0000003800387308 */ /* 0x000ff00000000800 */
[----:B------:R-:W1:Y:S01]  /*5c10*/  MUFU.EX2 R57, R57 ;  /* 0x0000003900397308 */ /* 0x000e620000000800 */
[----:B----4-:R-:W-:Y:S01]  /*5c20*/  F2FP.BF16.F32.PACK_AB R17, R55, R54 ;  /* 0x000000363711723e */ /* 0x010fe200000010ff */
[----:B------:R-:W-:-:S06]  /*5c30*/  FADD2 R42, R42.F32x2.HI_LO, R54.F32x2.HI_LO ;  /* 0x000000362a2a724b */ /* 0x000fcc0000000000 */
[----:B------:R-:W-:Y:S08]  /*5c40*/  MUFU.EX2 R58, R58 ;  /* 0x0000003a003a7308 */ /* 0x000ff00000000800 */
[----:B------:R-:W4:Y:S01]  /*5c50*/  MUFU.EX2 R59, R59 ;  /* 0x0000003b003b7308 */ /* 0x000f220000000800 */
[----:B-1----:R-:W-:Y:S01]  /*5c60*/  F2FP.BF16.F32.PACK_AB R18, R57, R56 ;  /* 0x000000383912723e */ /* 0x002fe200000010ff */
[----:B------:R-:W-:-:S06]  /*5c70*/  FADD2 R44, R44.F32x2.HI_LO, R56.F32x2.HI_LO ;  /* 0x000000382c2c724b */ /* 0x000fcc0000000000 */
[----:B------:R-:W-:Y:S01]  /*5c80*/  MUFU.EX2 R60, R60 ;  /* 0x0000003c003c7308 */ /* 0x000fe20000000800 */
[----:B---3--:R-:W-:-:S07]  /*5c90*/  FFMA2 R34, R6.F32x2.HI_LO, UR4.F32, R2.F32 ;  /* 0x0000000406227c49 */ /* 0x008fce0009200002 */
[----:B------:R-:W1:Y:S01]  /*5ca0*/  MUFU.EX2 R61, R61 ;  /* 0x0000003d003d7308 */ /* 0x000e620000000800 */
[----:B----4-:R-:W-:Y:S01]  /*5cb0*/  F2FP.BF16.F32.PACK_AB R19, R59, R58 ;  /* 0x0000003a3b13723e */ /* 0x010fe200000010ff */
[----:B------:R-:W-:-:S06]  /*5cc0*/  FADD2 R46, R46.F32x2.HI_LO, R58.F32x2.HI_LO ;  /* 0x0000003a2e2e724b */ /* 0x000fcc0000000000 */
[----:B------:R-:W-:Y:S08]  /*5cd0*/  MUFU.EX2 R62, R62 ;  /* 0x0000003e003e7308 */ /* 0x000ff00000000800 */
[----:B------:R-:W3:Y:S01]  /*5ce0*/  MUFU.EX2 R63, R63 ;  /* 0x0000003f003f7308 */ /* 0x000ee20000000800 */
[----:B-1----:R-:W-:Y:S01]  /*5cf0*/  F2FP.BF16.F32.PACK_AB R20, R61, R60 ;  /* 0x0000003c3d14723e */ /* 0x002fe200000010ff */
[----:B------:R-:W-:-:S06]  /*5d00*/  FADD2 R40, R40.F32x2.HI_LO, R60.F32x2.HI_LO ;  /* 0x0000003c2828724b */ /* 0x000fcc0000000000 */
[----:B------:R-:W-:Y:S08]  /*5d10*/  MUFU.EX2 R64, R64 ;  /* 0x0000004000407308 */ /* 0x000ff00000000800 */
[----:B------:R-:W1:Y:S01]  /*5d20*/  MUFU.EX2 R65, R65 ;  /* 0x0000004100417308 */ /* 0x000e620000000800 */
[----:B---3--:R-:W-:Y:S01]  /*5d30*/  F2FP.BF16.F32.PACK_AB R21, R63, R62 ;  /* 0x0000003e3f15723e */ /* 0x008fe200000010ff */
        /* <DEDUP_REMOVED lines=40> */
[----:B------:R-:W-:-:S03]  /*5fc0*/  FADD2 R46, R46.F32x2.HI_LO, R82.F32x2.HI_LO ;  /* 0x000000522e2e724b */ /* 0x000fc60000000000 */
[----:B------:R3:W-:Y:S01]  /*5fd0*/  STTM.x16 tmem[UR5], R16 ;  /* 0x00000010000079ed */ /* 0x0007e20008240005 */
[----:B------:R-:W-:Y:S02]  /*5fe0*/  R2UR UR5, R86 ;  /* 0x00000000560572ca */ /* 0x000fe400000e0000 */
[----:B------:R-:W-:Y:S08]  /*5ff0*/  MUFU.EX2 R110, R110 ;  /* 0x0000006e006e7308 */ /* 0x000ff00000000800 */
[----:B------:R-:W4:Y:S01]  /*6000*/  MUFU.EX2 R111, R111 ;  /* 0x0000006f006f7308 */ /* 0x000f220000000800 */
[----:B-1----:R-:W-:-:S07]  /*6010*/  FADD2 R40, R40.F32x2.HI_LO, R108.F32x2.HI_LO ;  /* 0x0000006c2828724b */ /* 0x002fce0000000000 */
[----:B------:R-:W-:Y:S08]  /*6020*/  MUFU.EX2 R112, R112 ;  /* 0x0000007000707308 */ /* 0x000ff00000000800 */
[----:B------:R-:W1:Y:S01]  /*6030*/  MUFU.EX2 R113, R113 ;  /* 0x0000007100717308 */ /* 0x000e620000000800 */
[----:B----4-:R-:W-:-:S07]  /*6040*/  FADD2 R42, R42.F32x2.HI_LO, R110.F32x2.HI_LO ;  /* 0x0000006e2a2a724b */ /* 0x010fce0000000000 */
[----:B------:R-:W-:Y:S08]  /*6050*/  MUFU.EX2 R114, R114 ;  /* 0x0000007200727308 */ /* 0x000ff00000000800 */
[----:B------:R-:W4:Y:S01]  /*6060*/  MUFU.EX2 R115, R115 ;  /* 0x0000007300737308 */ /* 0x000f220000000800 */
[----:B-1----:R-:W-:-:S07]  /*6070*/  FADD2 R44, R44.F32x2.HI_LO, R112.F32x2.HI_LO ;  /* 0x000000702c2c724b */ /* 0x002fce0000000000 */
[----:B------:R-:W-:Y:S01]  /*6080*/  MUFU.EX2 R116, R116 ;  /* 0x0000007400747308 */ /* 0x000fe20000000800 */
[----:B---3--:R-:W-:Y:S01]  /*6090*/  FFMA2 R24, R4.F32x2.HI_LO, UR4.F32, R2.F32 ;  /* 0x0000000404187c49 */ /* 0x008fe20009200002 */
[----:B------:R-:W-:Y:S01]  /*60a0*/  R2UR UR4, R164 ;  /* 0x00000000a40472ca */ /* 0x000fe200000e0000 */
[----:B------:R-:W-:-:S05]  /*60b0*/  IMAD.MOV.U32 R2, RZ, RZ, 0x1 ;  /* 0x00000001ff027424 */ /* 0x000fca00078e00ff */
[----:B------:R-:W2:Y:S01]  /*60c0*/  MUFU.EX2 R117, R117 ;  /* 0x0000007500757308 */ /* 0x000ea20000000800 */
[----:B----4-:R-:W-:-:S07]  /*60d0*/  FADD2 R46, R46.F32x2.HI_LO, R114.F32x2.HI_LO ;  /* 0x000000722e2e724b */ /* 0x010fce0000000000 */
        /* <DEDUP_REMOVED lines=10> */
[----:B--2---:R-:W-:-:S07]  /*6180*/  FADD2 R44, R44.F32x2.HI_LO, R120.F32x2.HI_LO ;  /* 0x000000782c2c724b */ /* 0x004fce0000000000 */
[----:B------:R-:W-:Y:S08]  /*6190*/  MUFU.EX2 R124, R124 ;  /* 0x0000007c007c7308 */ /* 0x000ff00000000800 */
[----:B------:R-:W2:Y:S01]  /*61a0*/  MUFU.EX2 R125, R125 ;  /* 0x0000007d007d7308 */ /* 0x000ea20000000800 */
[----:B-1----:R-:W-:-:S07]  /*61b0*/  FADD2 R46, R46.F32x2.HI_LO, R122.F32x2.HI_LO ;  /* 0x0000007a2e2e724b */ /* 0x002fce0000000000 */
        /* <DEDUP_REMOVED lines=66> */
[----:B------:R1:W-:Y:S08]  /*65e0*/  MUFU.EX2 R166, R10 ;  /* 0x0000000a00a67308 */ /* 0x0003f00000000800 */
[----:B------:R3:W4:Y:S01]  /*65f0*/  MUFU.EX2 R167, R11 ;  /* 0x0000000b00a77308 */ /* 0x0007220000000800 */
[----:B--2---:R-:W-:-:S07]  /*6600*/  FADD2 R44, R44.F32x2.HI_LO, R162.F32x2.HI_LO ;  /* 0x000000a22c2c724b */ /* 0x004fce0000000000 */
[----:B------:R2:W-:Y:S01]  /*6610*/  MUFU.EX2 R168, R8 ;  /* 0x0000000800a87308 */ /* 0x0005e20000000800 */
[----:B-1----:R-:W-:-:S07]  /*6620*/  F2FP.BF16.F32.PACK_AB R10, R113, R112 ;  /* 0x00000070710a723e */ /* 0x002fce00000010ff */
[----:B------:R1:W5:Y:S01]  /*6630*/  MUFU.EX2 R169, R9 ;  /* 0x0000000900a97308 */ /* 0x0003620000000800 */
[----:B---3--:R-:W-:Y:S01]  /*6640*/  F2FP.BF16.F32.PACK_AB R11, R115, R114 ;  /* 0x00000072730b723e */ /* 0x008fe200000010ff */
[----:B----4-:R-:W-:-:S06]  /*6650*/  FADD2 R46, R46.F32x2.HI_LO, R166.F32x2.HI_LO ;  /* 0x000000a62e2e724b */ /* 0x010fcc0000000000 */
[----:B------:R3:W-:Y:S01]  /*6660*/  MUFU.EX2 R32, R14 ;  /* 0x0000000e00207308 */ /* 0x0007e20000000800 */
[----:B--2---:R-:W-:-:S07]  /*6670*/  F2FP.BF16.F32.PACK_AB R8, R109, R108 ;  /* 0x0000006c6d08723e */ /* 0x004fce00000010ff */
[----:B------:R2:W4:Y:S01]  /*6680*/  MUFU.EX2 R33, R15 ;  /* 0x0000000f00217308 */ /* 0x0005220000000800 */
[----:B-1----:R-:W-:Y:S01]  /*6690*/  F2FP.BF16.F32.PACK_AB R9, R111, R110 ;  /* 0x0000006e6f09723e */ /* 0x002fe200000010ff */
[----:B-----5:R-:W-:-:S06]  /*66a0*/  FADD2 R40, R40.F32x2.HI_LO, R168.F32x2.HI_LO ;  /* 0x000000a82828724b */ /* 0x020fcc0000000000 */
[----:B------:R-:W-:Y:S01]  /*66b0*/  MUFU.EX2 R34, R34 ;  /* 0x0000002200227308 */ /* 0x000fe20000000800 */
[----:B---3--:R-:W-:-:S07]  /*66c0*/  F2FP.BF16.F32.PACK_AB R14, R121, R120 ;  /* 0x00000078790e723e */ /* 0x008fce00000010ff */
[----:B------:R-:W1:Y:S01]  /*66d0*/  MUFU.EX2 R35, R35 ;  /* 0x0000002300237308 */ /* 0x000e620000000800 */
[----:B--2---:R-:W-:Y:S01]  /*66e0*/  F2FP.BF16.F32.PACK_AB R15, R123, R122 ;  /* 0x0000007a7b0f723e */ /* 0x004fe200000010ff */
[----:B----4-:R-:W-:-:S03]  /*66f0*/  FADD2 R42, R42.F32x2.HI_LO, R32.F32x2.HI_LO ;  /* 0x000000202a2a724b */ /* 0x010fc60000000000 */
[----:B------:R2:W-:Y:S01]  /*6700*/  STTM.x16 tmem[UR5], R8 ;  /* 0x00000008000079ed */ /* 0x0005e20008240005 */
[----:B------:R-:W3:Y:S02]  /*6710*/  FENCE.VIEW.ASYNC.T ;  /* 0x00000000000073c6 */ /* 0x000ee40000000200 */
[----:B---3--:R3:W-:Y:S01]  /*6720*/  SYNCS.ARRIVE.TRANS64.ART0 RZ, [UR7+0x68], R2 ;  /* 0x00006802ffff79a7 */ /* 0x0087e20008500007 */
[----:B------:R-:W-:Y:S01]  /*6730*/  MUFU.EX2 R24, R24 ;  /* 0x0000001800187308 */ /* 0x000fe20000000800 */
[----:B------:R-:W-:-:S07]  /*6740*/  FADD2 R40, R40.F32x2.HI_LO, R42.F32x2.HI_LO ;  /* 0x0000002a2828724b */ /* 0x000fce0000000000 */
[----:B------:R-:W4:Y:S01]  /*6750*/  MUFU.EX2 R25, R25 ;  /* 0x0000001900197308 */ /* 0x000f220000000800 */
[----:B-1----:R-:W-:Y:S02]  /*6760*/  FADD2 R44, R44.F32x2.HI_LO, R34.F32x2.HI_LO ;  /* 0x000000222c2c724b */ /* 0x002fe40000000000 */
[----:B----4-:R-:W-:-:S04]  /*6770*/  FADD2 R46, R46.F32x2.HI_LO, R24.F32x2.HI_LO ;  /* 0x000000182e2e724b */ /* 0x010fc80000000000 */
[----:B------:R-:W-:-:S04]  /*6780*/  FADD2 R44, R44.F32x2.HI_LO, R46.F32x2.HI_LO ;  /* 0x0000002e2c2c724b */ /* 0x000fc80000000000 */
[----:B------:R-:W-:Y:S01]  /*6790*/  FADD2 R40, R40.F32x2.HI_LO, R44.F32x2.HI_LO ;  /* 0x0000002c2828724b */ /* 0x000fe20000000000 */
[----:B--2---:R-:W-:Y:S02]  /*67a0*/  F2FP.BF16.F32.PACK_AB R8, R149, R148 ;  /* 0x000000949508723e */ /* 0x004fe400000010ff */
[----:B------:R-:W-:Y:S02]  /*67b0*/  F2FP.BF16.F32.PACK_AB R9, R151, R150 ;  /* 0x000000969709723e */ /* 0x000fe400000010ff */
[----:B------:R-:W-:Y:S02]  /*67c0*/  F2FP.BF16.F32.PACK_AB R10, R153, R152 ;  /* 0x00000098990a723e */ /* 0x000fe400000010ff */
[----:B------:R-:W-:Y:S02]  /*67d0*/  F2FP.BF16.F32.PACK_AB R11, R157, R156 ;  /* 0x0000009c9d0b723e */ /* 0x000fe400000010ff */
[----:B------:R-:W-:Y:S02]  /*67e0*/  F2FP.BF16.F32.PACK_AB R12, R159, R158 ;  /* 0x0000009e9f0c723e */ /* 0x000fe400000010ff */
[----:B------:R-:W-:-:S02]  /*67f0*/  F2FP.BF16.F32.PACK_AB R13, R161, R160 ;  /* 0x000000a0a10d723e */ /* 0x000fc400000010ff */
[----:B------:R-:W-:Y:S02]  /*6800*/  F2FP.BF16.F32.PACK_AB R14, R163, R162 ;  /* 0x000000a2a30e723e */ /* 0x000fe400000010ff */
[----:B------:R-:W-:Y:S02]  /*6810*/  F2FP.BF16.F32.PACK_AB R15, R167, R166 ;  /* 0x000000a6a70f723e */ /* 0x000fe400000010ff */
[----:B------:R-:W-:Y:S02]  /*6820*/  F2FP.BF16.F32.PACK_AB R16, R169, R168 ;  /* 0x000000a8a910723e */ /* 0x000fe400000010ff */
[----:B------:R-:W-:Y:S02]  /*6830*/  F2FP.BF16.F32.PACK_AB R17, R33, R32 ;  /* 0x000000202111723e */ /* 0x000fe400000010ff */
[----:B------:R-:W-:Y:S02]  /*6840*/  F2FP.BF16.F32.PACK_AB R18, R35, R34 ;  /* 0x000000222312723e */ /* 0x000fe400000010ff */
[----:B------:R-:W-:-:S04]  /*6850*/  F2FP.BF16.F32.PACK_AB R19, R25, R24 ;  /* 0x000000181913723e */ /* 0x000fc800000010ff */
[----:B------:R3:W-:Y:S01]  /*6860*/  STTM.x16 tmem[UR4], R4 ;  /* 0x00000004000079ed */ /* 0x0007e20008240004 */
[----:B------:R-:W1:Y:S02]  /*6870*/  FENCE.VIEW.ASYNC.T ;  /* 0x00000000000073c6 */ /* 0x000e640000000200 */
[----:B-1----:R-:W-:Y:S01]  /*6880*/  NOP ;  /* 0x0000000000007918 */ /* 0x002fe20000000000 */
[----:B------:R3:W-:Y:S01]  /*6890*/  @P0 SYNCS.ARRIVE.TRANS64.ART0 RZ, [UR7+0x70], R2 ;  /* 0x00007002ffff09a7 */ /* 0x0007e20008500007 */
[----:B------:R-:W-:-:S04]  /*68a0*/  UIADD3 UR4, UPT, UPT, UR9, -0x80, URZ ;  /* 0xffffff8009047890 */ /* 0x000fc8000fffe0ff */
[----:B------:R-:W-:Y:S01]  /*68b0*/  USHF.R.S32.HI UR5, URZ, 0x1f, UR4 ;  /* 0x0000001fff057899 */ /* 0x000fe20008011404 */
[----:B------:R-:W1:Y:S03]  /*68c0*/  SYNCS.PHASECHK.TRANS64.TRYWAIT P0, [UR7+0x98], RZ ;  /* 0x000098ffff0075a7 */ /* 0x000e660008001107 */
[----:B------:R-:W-:-:S04]  /*68d0*/  ULEA.HI UR4, UR5, UR4, URZ, 0x7 ;  /* 0x0000000405047291 */ /* 0x000fc8000f8f38ff */
[----:B------:R-:W-:-:S04]  /*68e0*/  USHF.R.S32.HI UR4, URZ, 0x7, UR4 ;  /* 0x00000007ff047899 */ /* 0x000fc80008011404 */
[----:B------:R-:W-:-:S04]  /*68f0*/  UISETP.LT.AND UP0, UPT, URZ, UR4, UPT ;  /* 0x00000004ff00728c */ /* 0x000fc8000bf01270 */
[----:B------:R-:W-:-:S04]  /*6900*/  USEL UR15, URZ, UR4, !UP0 ;  /* 0x00000004ff0f7287 */ /* 0x000fc8000c000000 */
[----:B------:R-:W-:-:S04]  /*6910*/  UIADD3 UR4, UPT, UPT, UR16, -UR15, URZ ;  /* 0x8000000f10047290 */ /* 0x000fc8000fffe0ff */
[----:B------:R-:W-:Y:S01]  /*6920*/  UISETP.GE.AND UP0, UPT, UR4, 0x1, UPT ;  /* 0x000000010400788c */ /* 0x000fe2000bf06270 */
[----:B-1-3--:R-:W-:Y:S10]  /*6930*/  @!P0 BRA `(.L_x_40) ;  /* 0x0000006c00408947 */ /* 0x00aff40003800000 */
.L_x_97:
[----:B-1----:R-:W-:Y:S01]  /*6940*/  FADD R2, R40, R41 ;  /* 0x0000002928027221 */ /* 0x002fe20000000000 */
[----:B------:R-:W-:Y:S01]  /*6950*/  UMOV UR10, 0x1 ;  /* 0x00000001000a7882 */ /* 0x000fe20000000000 */
[----:B------:R-:W-:Y:S01]  /*6960*/  UMOV UR11, 0x1 ;  /* 0x00000001000b7882 */ /* 0x000fe20000000000 */
[----:B------:R-:W-:Y:S05]  /*6970*/  BRA.U !UP0, `(.L_x_41) ;  /* 0x0000002508e07547 */ /* 0x000fea000b800000 */
[----:B------:R-:W-:Y:S01]  /*6980*/  MOV R166, R155 ;  /* 0x0000009b00a67202 */ /* 0x000fe20000000f00 */
[----:B------:R-:W1:Y:S01]  /*6990*/  LDCU UR17, c[0x0][0x380] ;  /* 0x00007000ff1177ac */ /* 0x000e620008000800 */
[----:B------:R-:W-:Y:S01]  /*69a0*/  IADD3 R165, PT, PT, R154, UR14, RZ ;  /* 0x0000000e9aa57c10 */ /* 0x000fe2000fffe0ff */
[----:B------:R-:W2:Y:S01]  /*69b0*/  LDCU UR6, c[0x0][0x600] ;  /* 0x0000c000ff0677ac */ /* 0x000ea20008000800 */
[----:B------:R-:W-:Y:S01]  /*69c0*/  UIADD3 UR12, UPT, UPT, -UR12, UR15, URZ ;  /* 0x0000000f0c0c7290 */ /* 0x000fe2000fffe1ff */
[----:B------:R-:W-:Y:S01]  /*69d0*/  UMOV UR11, 0x1 ;  /* 0x00000001000b7882 */ /* 0x000fe20000000000 */
[----:B------:R-:W-:Y:S01]  /*69e0*/  UMOV UR9, UR16 ;  /* 0x0000001000097c82 */ /* 0x000fe20008000000 */
[----:B------:R-:W-:Y:S01]  /*69f0*/  UMOV UR10, 0x1 ;  /* 0x00000001000a7882 */ /* 0x000fe20000000000 */
[----:B------:R-:W-:-:S08]  /*6a00*/  UMOV UR14, URZ ;  /* 0x000000ff000e7c82 */ /* 0x000fd00008000000 */
.L_x_44:
[----:B------:R-:W-:Y:S01]  /*6a10*/  USHF.L.U32 UR4, UR11, 0x1f, URZ ;  /* 0x0000001f0b047899 */ /* 0x000fe200080006ff */
[----:B------:R-:W-:Y:S01]  /*6a20*/  R2UR UR5, R3 ;  /* 0x00000000030572ca */ /* 0x000fe200000e0000 */
[----:B------:R-:W-:-:S04]  /*6a30*/  UIADD3 UR9, UPT, UPT, UR9, -0x1, URZ ;  /* 0xffffffff09097890 */ /* 0x000fc8000fffe0ff */
[----:B------:R-:W-:Y:S01]  /*6a40*/  MOV R4, UR4 ;  /* 0x0000000400047c02 */ /* 0x000fe20008000f00 */
[----:B------:R-:W-:-:S03]  /*6a50*/  UISETP.LT.AND UP0, UPT, URZ, UR9, UPT ;  /* 0x00000009ff00728c */ /* 0x000fc6000bf01270 */
[----:B------:R-:W3:Y:S01]  /*6a60*/  SYNCS.PHASECHK.TRANS64.TRYWAIT P0, [UR7+0x60], R4 ;  /* 0x00006004ff0075a7 */ /* 0x000ee20008001107 */
[----:B------:R-:W-:Y:S01]  /*6a70*/  USEL UR8, URZ, UR9, !UP0 ;  /* 0x00000009ff087287 */ /* 0x000fe2000c000000 */
[----:B---3--:R-:W-:Y:S11]  /*6a80*/  @!P0 BRA `(.L_x_42) ;  /* 0x0000006c00048947 */ /* 0x008ff60003800000 */
.L_x_99:
[----:B---3--:R-:W3:Y:S01]  /*6a90*/  LDTM.x32 R4, tmem[UR5] ;  /* 0x00000005000479ee */ /* 0x008ee200082c0000 */
[----:B-1----:R-:W-:Y:S01]  /*6aa0*/  ULEA UR4, UR8, UR17, 0x7 ;  /* 0x0000001108047291 */ /* 0x002fe2000f8e38ff */
[----:B------:R-:W-:-:S05]  /*6ab0*/  IMAD.MOV.U32 R140, RZ, RZ, -0x1 ;  /* 0xffffffffff8c7424 */ /* 0x000fca00078e00ff */
[----:B------:R-:W-:Y:S02]  /*6ac0*/  IADD3 R136, PT, PT, -R165, UR4, RZ ;  /* 0x00000004a5887c10 */ /* 0x000fe4000fffe1ff */
[----:B------:R-:W-:Y:S02]  /*6ad0*/  R2UR UR4, R84 ;  /* 0x00000000540472ca */ /* 0x000fe400000e0000 */
[C---:B------:R-:W-:Y:S02]  /*6ae0*/  VIADDMNMX R37, R136.reuse, 0x1f, RZ, !PT ;  /* 0x0000001f88257846 */ /* 0x040fe400078001ff */
[----:B------:R-:W-:Y:S02]  /*6af0*/  VIADDMNMX R141, R136, 0x5f, RZ, !PT ;  /* 0x0000005f888d7846 */ /* 0x000fe400078001ff */
[--C-:B------:R-:W-:Y:S02]  /*6b00*/  SHF.R.U32.HI R36, RZ, R37, R140.reuse ;  /* 0x00000025ff247219 */ /* 0x100fe4000001168c */
[----:B------:R-:W-:-:S02]  /*6b10*/  SHF.R.U32.HI R141, RZ, R141, R140 ;  /* 0x0000008dff8d7219 */ /* 0x000fc4000001168c */
[----:B------:R-:W-:Y:S02]  /*6b20*/  R2P PR, R36, 0x7e ;  /* 0x0000007e24007804 */ /* 0x000fe40000000000 */
[----:B------:R-:W-:Y:S01]  /*6b30*/  VIADDMNMX R157, R136, 0x7f, RZ, !PT ;  /* 0x0000007f889d7846 */ /* 0x000fe200078001ff */
[----:B------:R-:W1:Y:S01]  /*6b40*/  LDTM.x32 R52, tmem[UR4] ;  /* 0x00000004003479ee */ /* 0x000e6200082c0000 */
[----:B------:R-:W-:Y:S02]  /*6b50*/  R2UR UR4, R85 ;  /* 0x00000000550472ca */ /* 0x000fe400000e0000 */
[----:B---3--:R-:W-:Y:S02]  /*6b60*/  SEL R99, R5, 0xff800000, P1 ;  /* 0xff80000005637807 */ /* 0x008fe40000800000 */
[----:B------:R-:W-:Y:S02]  /*6b70*/  SEL R88, R6, 0xff800000, P2 ;  /* 0xff80000006587807 */ /* 0x000fe40001000000 */
[----:B------:R-:W-:-:S02]  /*6b80*/  SEL R89, R7, 0xff800000, P3 ;  /* 0xff80000007597807 */ /* 0x000fc40001800000 */
[----:B------:R-:W-:Y:S02]  /*6b90*/  SEL R90, R8, 0xff800000, P4 ;  /* 0xff800000085a7807 */ /* 0x000fe40002000000 */
[----:B------:R-:W-:Y:S02]  /*6ba0*/  SEL R91, R9, 0xff800000, P5 ;  /* 0xff800000095b7807 */ /* 0x000fe40002800000 */
[----:B------:R-:W-:Y:S02]  /*6bb0*/  SEL R102, R10, 0xff800000, P6 ;  /* 0xff8000000a667807 */ /* 0x000fe40003000000 */
[C---:B------:R-:W-:Y:S02]  /*6bc0*/  R2P PR, R36.reuse.B1, 0x7f ;  /* 0x0000007f24007804 */ /* 0x040fe40000001000 */
[----:B------:R-:W-:Y:S02]  /*6bd0*/  LOP3.LUT R5, R36, 0x1, RZ, 0xc0, !PT ;  /* 0x0000000124057812 */ /* 0x000fe400078ec0ff */
[----:B------:R-:W-:-:S02]  /*6be0*/  SHF.R.U32.HI R157, RZ, R157, R140 ;  /* 0x0000009dff9d7219 */ /* 0x000fc4000001168c */
        /* <DEDUP_REMOVED lines=36> */
[----:B------:R-:W3:Y:S01]  /*6e30*/  LDTM.x32 R20, tmem[UR4] ;  /* 0x00000004001479ee */ /* 0x000ee200082c0000 */
[----:B-1----:R-:W-:Y:S02]  /*6e40*/  SEL R53, R53, 0xff800000, P1 ;  /* 0xff80000035357807 */ /* 0x002fe40000800000 */
        /* <DEDUP_REMOVED lines=30> */
[----:B------:R-:W-:Y:S02]  /*7030*/  SEL R59, R59, 0xff800000, P1 ;  /* 0xff8000003b3b7807 */ /* 0x000fe40000800000 */
[C---:B------:R-:W-:Y:S02]  /*7040*/  LOP3.LUT P1, RZ, R4.reuse, 0x800000, RZ, 0xc0, !PT ;  /* 0x0080000004ff7812 */ /* 0x040fe4000782c0ff */
[----:B------:R-:W-:Y:S02]  /*7050*/  SEL R121, R67, 0xff800000, P0 ;  /* 0xff80000043797807 */ /* 0x000fe40000000000 */
[----:B------:R-:W-:Y:S02]  /*7060*/  ISETP.GT.AND P0, PT, R4, -0x1, PT ;  /* 0xffffffff0400780c */ /* 0x000fe40003f04270 */
[----:B------:R-:W-:Y:S02]  /*7070*/  SEL R123, R75, 0xff800000, P1 ;  /* 0xff8000004b7b7807 */ /* 0x000fe40000800000 */
[----:B------:R-:W-:-:S02]  /*7080*/  SEL R128, R78, 0xff800000, P2 ;  /* 0xff8000004e807807 */ /* 0x000fc40001000000 */
[----:B------:R-:W-:Y:S02]  /*7090*/  SEL R129, R79, 0xff800000, P3 ;  /* 0xff8000004f817807 */ /* 0x000fe40001800000 */
[----:B------:R-:W-:Y:S02]  /*70a0*/  SEL R130, R80, 0xff800000, P4 ;  /* 0xff80000050827807 */ /* 0x000fe40002000000 */
[----:B------:R-:W-:Y:S02]  /*70b0*/  SEL R131, R81, 0xff800000, P5 ;  /* 0xff80000051837807 */ /* 0x000fe40002800000 */
[----:B------:R-:W-:Y:S02]  /*70c0*/  SEL R134, R82, 0xff800000, P6 ;  /* 0xff80000052867807 */ /* 0x000fe40003000000 */
[----:B------:R-:W-:Y:S02]  /*70d0*/  R2P PR, R141, 0x7e ;  /* 0x0000007e8d007804 */ /* 0x000fe40000000000 */
[----:B------:R-:W-:-:S02]  /*70e0*/  SEL R135, R83, 0xff800000, !P0 ;  /* 0xff80000053877807 */ /* 0x000fc40004000000 */
[----:B------:R-:W-:Y:S02]  /*70f0*/  LOP3.LUT R4, R141, 0x1, RZ, 0xc0, !PT ;  /* 0x000000018d047812 */ /* 0x000fe400078ec0ff */
[----:B---3--:R-:W-:Y:S02]  /*7100*/  SEL R81, R21, 0xff800000, P1 ;  /* 0xff80000015517807 */ /* 0x008fe40000800000 */
        /* <DEDUP_REMOVED lines=25> */
[----:B------:R-:W-:Y:S02]  /*72a0*/  LOP3.LUT P0, RZ, R141, 0x800000, RZ, 0xc0, !PT ;  /* 0x008000008dff7812 */ /* 0x000fe4000780c0ff */
[----:B------:R-:W-:-:S02]  /*72b0*/  SEL R138, R40, 0xff800000, P4 ;  /* 0xff800000288a7807 */ /* 0x000fc40002000000 */
[----:B------:R-:W-:Y:S02]  /*72c0*/  SEL R43, R43, 0xff800000, P0 ;  /* 0xff8000002b2b7807 */ /* 0x000fe40000000000 */
[----:B------:R-:W-:Y:S02]  /*72d0*/  SEL R139, R41, 0xff800000, P5 ;  /* 0xff800000298b7807 */ /* 0x000fe40002800000 */
[----:B------:R-:W-:Y:S02]  /*72e0*/  SEL R42, R42, 0xff800000, P6 ;  /* 0xff8000002a2a7807 */ /* 0x000fe40003000000 */
[----:B------:R-:W-:Y:S02]  /*72f0*/  R2P PR, R141.B3, 0x7f ;  /* 0x0000007f8d007804 */ /* 0x000fe40000003000 */
[----:B------:R-:W-:-:S03]  /*7300*/  R2UR UR4, R85 ;  /* 0x00000000550472ca */ /* 0x000fc600000e0000 */
        /* <DEDUP_REMOVED lines=9> */
[----:B------:R-:W-:-:S03]  /*73a0*/  SEL R151, R51, 0xff800000, !P0 ;  /* 0xff80000033977807 */ /* 0x000fc60004000000 */
[----:B-1----:R-:W-:Y:S02]  /*73b0*/  SEL R47, R5, 0xff800000, P1 ;  /* 0xff800000052f7807 */ /* 0x002fe40000800000 */
[----:B------:R-:W-:Y:S02]  /*73c0*/  SEL R38, R6, 0xff800000, P2 ;  /* 0xff80000006267807 */ /* 0x000fe40001000000 */
[----:B------:R-:W-:Y:S02]  /*73d0*/  SEL R39, R7, 0xff800000, P3 ;  /* 0xff80000007277807 */ /* 0x000fe40001800000 */
[----:B------:R-:W-:Y:S02]  /*73e0*/  SEL R40, R8, 0xff800000, P4 ;  /* 0xff80000008287807 */ /* 0x000fe40002000000 */
[----:B------:R-:W-:Y:S01]  /*73f0*/  SEL R41, R9, 0xff800000, P5 ;  /* 0xff80000009297807 */ /* 0x000fe20002800000 */
[----:B------:R-:W-:Y:S01]  /*7400*/  IMAD.SHL.U32 R9, R0, 0x4, RZ ;  /* 0x0000000400097824 */ /* 0x000fe200078e00ff */
[----:B------:R-:W-:-:S02]  /*7410*/  SEL R50, R10, 0xff800000, P6 ;  /* 0xff8000000a327807 */ /* 0x000fc40003000000 */
[C---:B------:R-:W-:Y:S02]  /*7420*/  R2P PR, R157.reuse.B1, 0x7f ;  /* 0x0000007f9d007804 */ /* 0x040fe40000001000 */
[----:B------:R-:W-:Y:S02]  /*7430*/  LOP3.LUT R5, R157, 0x1, RZ, 0xc0, !PT ;  /* 0x000000019d057812 */ /* 0x000fe400078ec0ff */
[----:B------:R-:W-:Y:S02]  /*7440*/  FMNMX3 R7, R166, R98, R99, !PT ;  /* 0x00000062a6077276 */ /* 0x000fe40007800063 */
[----:B------:R-:W-:Y:S01]  /*7450*/  SEL R44, R12, 0xff800000, P0 ;  /* 0xff8000000c2c7807 */ /* 0x000fe20000000000 */
[----:B------:R-:W-:Y:S01]  /*7460*/  IMAD.U32 R12, RZ, RZ, UR13 ;  /* 0x0000000dff0c7e24 */ /* 0x000fe2000f8e00ff */
[----:B------:R-:W-:Y:S02]  /*7470*/  SEL R45, R13, 0xff800000, P1 ;  /* 0xff8000000d2d7807 */ /* 0x000fe40000800000 */
[----:B------:R-:W-:-:S02]  /*7480*/  SEL R48, R14, 0xff800000, P2 ;  /* 0xff8000000e307807 */ /* 0x000fc40001000000 */
[----:B------:R-:W-:Y:S02]  /*7490*/  SEL R49, R15, 0xff800000, P3 ;  /* 0xff8000000f317807 */ /* 0x000fe40001800000 */
[----:B------:R-:W-:Y:S02]  /*74a0*/  SEL R142, R16, 0xff800000, P4 ;  /* 0xff800000108e7807 */ /* 0x000fe40002000000 */
[----:B------:R-:W-:Y:S02]  /*74b0*/  SEL R143, R17, 0xff800000, P5 ;  /* 0xff800000118f7807 */ /* 0x000fe40002800000 */
[----:B------:R-:W-:Y:S02]  /*74c0*/  SEL R148, R18, 0xff800000, P6 ;  /* 0xff80000012947807 */ /* 0x000fe40003000000 */
[----:B------:R-:W-:Y:S02]  /*74d0*/  R2P PR, R157.B2, 0x7f ;  /* 0x0000007f9d007804 */ /* 0x000fe40000002000 */
[----:B------:R-:W-:-:S02]  /*74e0*/  FMNMX R6, R88, R89, !PT ;  /* 0x0000005958067209 */ /* 0x000fc40007800000 */
[----:B------:R-:W-:Y:S02]  /*74f0*/  FMNMX3 R7, R7, R92, R93, !PT ;  /* 0x0000005c07077276 */ /* 0x000fe4000780005d */
[----:B------:R-:W-:Y:S02]  /*7500*/  SEL R20, R20, 0xff800000, P0 ;  /* 0xff80000014147807 */ /* 0x000fe40000000000 */
[----:B------:R-:W-:Y:S02]  /*7510*/  ISETP.NE.U32.AND P0, PT, R5, 0x1, PT ;  /* 0x000000010500780c */ /* 0x000fe40003f05070 */
[----:B------:R-:W-:Y:S02]  /*7520*/  FMNMX R5, R90, R91, !PT ;  /* 0x0000005b5a057209 */ /* 0x000fe40007800000 */
[----:B------:R-:W-:Y:S02]  /*7530*/  SEL R46, R4, 0xff800000, !P0 ;  /* 0xff800000042e7807 */ /* 0x000fe40004000000 */
        /* <DEDUP_REMOVED lines=30> */
[----:B------:R-:W-:-:S02]  /*7720*/  LOP3.LUT P0, RZ, R157, 0x80, RZ, 0xc0, !PT ;  /* 0x000000809dff7812 */ /* 0x000fc4000780c0ff */
[----:B------:R-:W-:Y:S02]  /*7730*/  FMNMX3 R5, R5, R74, R75, !PT ;  /* 0x0000004a05057276 */ /* 0x000fe4000780004b */
[----:B------:R-:W-:Y:S02]  /*7740*/  FMNMX3 R4, R4, R124, R125, !PT ;  /* 0x0000007c04047276 */ /* 0x000fe4000780007d */
[----:B------:R-:W-:Y:S02]  /*7750*/  FMNMX3 R7, R7, R78, R79, !PT ;  /* 0x0000004e07077276 */ /* 0x000fe4000780004f */
[----:B------:R-:W-:Y:S02]  /*7760*/  FMNMX3 R6, R6, R82, R83, !PT ;  /* 0x0000005206067276 */ /* 0x000fe40007800053 */
[----:B------:R-:W-:Y:S02]  /*7770*/  SEL R51, R11, 0xff800000, P0 ;  /* 0xff8000000b337807 */ /* 0x000fe40000000000 */
        /* <DEDUP_REMOVED lines=12> */
[----:B------:R-:W-:-:S02]  /*7840*/  SEL R21, R21, 0xff800000, P1 ;  /* 0xff80000015157807 */ /* 0x000fc40000800000 */
[----:B------:R-:W-:Y:S02]  /*7850*/  SEL R152, R22, 0xff800000, P2 ;  /* 0xff80000016987807 */ /* 0x000fe40001000000 */
[----:B------:R-:W-:Y:S02]  /*7860*/  SEL R153, R23, 0xff800000, P3 ;  /* 0xff80000017997807 */ /* 0x000fe40001800000 */
[----:B------:R-:W-:Y:S02]  /*7870*/  SEL R154, R24, 0xff800000, P4 ;  /* 0xff800000189a7807 */ /* 0x000fe40002000000 */
[----:B------:R-:W-:Y:S02]  /*7880*/  SEL R155, R25, 0xff800000, P5 ;  /* 0xff800000199b7807 */ /* 0x000fe40002800000 */
[----:B------:R-:W-:Y:S02]  /*7890*/  SEL R26, R26, 0xff800000, P6 ;  /* 0xff8000001a1a7807 */ /* 0x000fe40003000000 */
[----:B------:R-:W-:-:S02]  /*78a0*/  FMNMX3 R5, R5, R146, R147, !PT ;  /* 0x0000009205057276 */ /* 0x000fc40007800093 */
[----:B------:R-:W-:Y:S02]  /*78b0*/  FMNMX3 R4, R4, R150, R151, !PT ;  /* 0x0000009604047276 */ /* 0x000fe40007800097 */
[----:B------:R-:W-:Y:S02]  /*78c0*/  FMNMX3 R7, R7, R46, R47, !PT ;  /* 0x0000002e07077276 */ /* 0x000fe4000780002f */
[----:B------:R-:W-:Y:S02]  /*78d0*/  FMNMX3 R6, R6, R38, R39, !PT ;  /* 0x0000002606067276 */ /* 0x000fe40007800027 */
[----:B------:R-:W-:Y:S02]  /*78e0*/  R2P PR, R157.B3, 0x7f ;  /* 0x0000007f9d007804 */ /* 0x000fe40000003000 */
[----:B------:R-:W-:Y:S02]  /*78f0*/  FMNMX3 R5, R5, R40, R41, !PT ;  /* 0x0000002805057276 */ /* 0x000fe40007800029 */
[----:B------:R-:W-:-:S02]  /*7900*/  FMNMX3 R4, R4, R50, R51, !PT ;  /* 0x0000003204047276 */ /* 0x000fc40007800033 */
[----:B------:R-:W-:Y:S02]  /*7910*/  FMNMX3 R7, R7, R44, R45, !PT ;  /* 0x0000002c07077276 */ /* 0x000fe4000780002d */
[----:B------:R-:W-:Y:S02]  /*7920*/  FMNMX3 R6, R6, R48, R49, !PT ;  /* 0x0000003006067276 */ /* 0x000fe40007800031 */
[----:B------:R-:W-:Y:S02]  /*7930*/  SEL R156, R28, 0xff800000, P0 ;  /* 0xff8000001c9c7807 */ /* 0x000fe40000000000 */
[----:B------:R-:W-:Y:S02]  /*7940*/  ISETP.GT.AND P0, PT, R157, -0x1, PT ;  /* 0xffffffff9d00780c */ /* 0x000fe40003f04270 */
[----:B------:R-:W-:Y:S02]  /*7950*/  SEL R157, R29, 0xff800000, P1 ;  /* 0xff8000001d9d7807 */ /* 0x000fe40000800000 */
[----:B------:R-:W-:-:S02]  /*7960*/  SEL R158, R30, 0xff800000, P2 ;  /* 0xff8000001e9e7807 */ /* 0x000fc40001000000 */
[----:B------:R-:W-:Y:S02]  /*7970*/  SEL R159, R31, 0xff800000, P3 ;  /* 0xff8000001f9f7807 */ /* 0x000fe40001800000 */
[----:B------:R-:W-:Y:S02]  /*7980*/  FMNMX3 R5, R5, R142, R143, !PT ;  /* 0x0000008e05057276 */ /* 0x000fe4000780008f */
[----:B------:R-:W-:Y:S02]  /*7990*/  FMNMX3 R4, R4, R148, R149, !PT ;  /* 0x0000009404047276 */ /* 0x000fe40007800095 */
[----:B------:R-:W-:Y:S02]  /*79a0*/  FMNMX3 R7, R7, R20, R21, !PT ;  /* 0x0000001407077276 */ /* 0x000fe40007800015 */
[----:B------:R-:W-:Y:S02]  /*79b0*/  FMNMX3 R6, R6, R152, R153, !PT ;  /* 0x0000009806067276 */ /* 0x000fe40007800099 */
[----:B------:R-:W-:-:S02]  /*79c0*/  SEL R161, R35, 0xff800000, !P0 ;  /* 0xff80000023a17807 */ /* 0x000fc40004000000 */
[----:B------:R-:W-:Y:S02]  /*79d0*/  SEL R162, R32, 0xff800000, P4 ;  /* 0xff80000020a27807 */ /* 0x000fe40002000000 */
[----:B------:R-:W-:Y:S02]  /*79e0*/  SEL R163, R33, 0xff800000, P5 ;  /* 0xff80000021a37807 */ /* 0x000fe40002800000 */
[----:B------:R-:W-:Y:S02]  /*79f0*/  SEL R160, R34, 0xff800000, P6 ;  /* 0xff80000022a07807 */ /* 0x000fe40003000000 */
[----:B------:R-:W-:Y:S02]  /*7a00*/  FMNMX3 R5, R5, R154, R155, !PT ;  /* 0x0000009a05057276 */ /* 0x000fe4000780009b */
[----:B------:R-:W-:Y:S02]  /*7a10*/  FMNMX3 R4, R4, R26, R27, !PT ;  /* 0x0000001a04047276 */ /* 0x000fe4000780001b */
[----:B------:R-:W-:-:S02]  /*7a20*/  FMNMX3 R7, R7, R156, R157, !PT ;  /* 0x0000009c07077276 */ /* 0x000fc4000780009d */
[----:B------:R-:W-:Y:S02]  /*7a30*/  FMNMX3 R6, R6, R158, R159, !PT ;  /* 0x0000009e06067276 */ /* 0x000fe4000780009f */
[----:B------:R-:W-:Y:S02]  /*7a40*/  FMNMX3 R5, R5, R162, R163, !PT ;  /* 0x000000a205057276 */ /* 0x000fe400078000a3 */
[----:B------:R-:W-:Y:S02]  /*7a50*/  FMNMX3 R4, R4, R160, R161, !PT ;  /* 0x000000a004047276 */ /* 0x000fe400078000a1 */
[----:B------:R-:W-:Y:S02]  /*7a60*/  FMNMX R6, R7, R6, !PT ;  /* 0x0000000607067209 */ /* 0x000fe40007800000 */
[----:B------:R-:W-:Y:S02]  /*7a70*/  LOP3.LUT R9, R9, 0x1fc, RZ, 0xc0, !PT ;  /* 0x000001fc09097812 */ /* 0x000fe400078ec0ff */
[----:B------:R-:W-:-:S04]  /*7a80*/  FMNMX3 R167, R6, R5, R4, !PT ;  /* 0x0000000506a77276 */ /* 0x000fc80007800004 */
[----:B------:R-:W-:-:S04]  /*7a90*/  FSETP.NEU.AND P0, PT, R167, -INF , PT ;  /* 0xff800000a700780b */ /* 0x000fc80003f0d000 */
[----:B------:R-:W-:Y:S02]  /*7aa0*/  FSEL R5, R167, RZ, P0 ;  /* 0x000000ffa7057208 */ /* 0x000fe40000000000 */
[----:B------:R-:W-:-:S03]  /*7ab0*/  ELECT P0, URZ, PT ;  /* 0x0000000000ff782f */ /* 0x000fc60003800000 */
[----:B------:R-:W-:-:S04]  /*7ac0*/  FADD R4, -R5, R166 ;  /* 0x000000a605047221 */ /* 0x000fc80000000100 */
[----:B--2---:R-:W-:-:S05]  /*7ad0*/  FMUL R4, R4, UR6 ;  /* 0x0000000604047c20 */ /* 0x004fca0008400000 */
[----:B------:R-:W-:Y:S02]  /*7ae0*/  FSETP.GE.AND P1, PT, R4, -8, PT ;  /* 0xc10000000400780b */ /* 0x000fe40003f26000 */
[----:B------:R-:W1:Y:S02]  /*7af0*/  MUFU.EX2 R4, R4 ;  /* 0x0000000400047308 */ /* 0x000e640000000800 */
[----:B------:R-:W-:-:S05]  /*7b00*/  FSEL R5, R166, R5, P1 ;  /* 0x00000005a6057208 */ /* 0x000fca0000800000 */
[----:B------:R-:W-:-:S04]  /*7b10*/  FFMA R168, -R5, UR6, RZ ;  /* 0x0000000605a87c23 */ /* 0x000fc800080001ff */
[--C-:B------:R-:W-:Y:S02]  /*7b20*/  FFMA2 R24, R88.F32x2.HI_LO, UR6.F32, R168.reuse.F32 ;  /* 0x0000000658187c49 */ /* 0x100fe400092000a8 */
[--C-:B------:R-:W-:Y:S02]  /*7b30*/  FFMA2 R32, R92.F32x2.HI_LO, UR6.F32, R168.reuse.F32 ;  /* 0x000000065c207c49 */ /* 0x100fe400092000a8 */
[--C-:B------:R-:W-:Y:S02]  /*7b40*/  FFMA2 R34, R94.F32x2.HI_LO, UR6.F32, R168.reuse.F32 ;  /* 0x000000065e227c49 */ /* 0x100fe400092000a8 */
[--C-:B------:R-:W-:Y:S01]  /*7b50*/  FFMA2 R88, R96.F32x2.HI_LO, UR6.F32, R168.reuse.F32 ;  /* 0x0000000660587c49 */ /* 0x100fe200092000a8 */
[----:B------:R-:W-:Y:S01]  /*7b60*/  MUFU.EX2 R24, R24 ;  /* 0x0000001800187308 */ /* 0x000fe20000000800 */
[--C-:B------:R-:W-:Y:S01]  /*7b70*/  FFMA2 R22, R98.F32x2.HI_LO, UR6.F32, R168.reuse.F32 ;  /* 0x0000000662167c49 */ /* 0x100fe200092000a8 */
[----:B-1----:R-:W-:Y:S01]  /*7b80*/  FSEL R169, R4, 1, !P1 ;  /* 0x3f80000004a97808 */ /* 0x002fe20004800000 */
[----:B------:R-:W-:-:S02]  /*7b90*/  FFMA2 R28, R90.F32x2.HI_LO, UR6.F32, R168.F32 ;  /* 0x000000065a1c7c49 */ /* 0x000fc400092000a8 */
[--C-:B------:R-:W-:Y:S02]  /*7ba0*/  FFMA2 R30, R102.F32x2.HI_LO, UR6.F32, R168.reuse.F32 ;  /* 0x00000006661e7c49 */ /* 0x100fe400092000a8 */
[--C-:B------:R-:W-:Y:S01]  /*7bb0*/  FFMA2 R92, R100.F32x2.HI_LO, UR6.F32, R168.reuse.F32 ;  /* 0x00000006645c7c49 */ /* 0x100fe200092000a8 */
[----:B------:R-:W-:Y:S01]  /*7bc0*/  MUFU.EX2 R22, R22 ;  /* 0x0000001600167308 */ /* 0x000fe20000000800 */
[--C-:B------:R-:W-:Y:S01]  /*7bd0*/  FFMA2 R94, R104.F32x2.HI_LO, UR6.F32, R168.reuse.F32 ;  /* 0x00000006685e7c49 */ /* 0x100fe200092000a8 */
[----:B------:R1:W-:Y:S01]  /*7be0*/  STS [R9+UR7+0xdc], R169 ;  /* 0x0000dca909007988 */ /* 0x0003e20008000807 */
[--C-:B------:R-:W-:Y:S02]  /*7bf0*/  FFMA2 R96, R106.F32x2.HI_LO, UR6.F32, R168.reuse.F32 ;  /* 0x000000066a607c49 */ /* 0x100fe400092000a8 */
[--C-:B------:R-:W-:Y:S02]  /*7c00*/  FFMA2 R90, R108.F32x2.HI_LO, UR6.F32, R168.reuse.F32 ;  /* 0x000000066c5a7c49 */ /* 0x100fe400092000a8 */
[--C-:B------:R-:W-:Y:S01]  /*7c10*/  FFMA2 R98, R112.F32x2.HI_LO, UR6.F32, R168.reuse.F32 ;  /* 0x0000000670627c49 */ /* 0x100fe200092000a8 */
[----:B------:R-:W2:Y:S01]  /*7c20*/  MUFU.EX2 R23, R23 ;  /* 0x0000001700177308 */ /* 0x000ea20000000800 */
[----:B------:R-:W-:-:S02]  /*7c30*/  FFMA2 R100, R110.F32x2.HI_LO, UR6.F32, R168.F32 ;  /* 0x000000066e647c49 */ /* 0x000fc400092000a8 */
[--C-:B------:R-:W-:Y:S02]  /*7c40*/  FFMA2 R102, R114.F32x2.HI_LO, UR6.F32, R168.reuse.F32 ;  /* 0x0000000672667c49 */ /* 0x100fe400092000a8 */
[--C-:B------:R-:W-:Y:S02]  /*7c50*/  FFMA2 R104, R116.F32x2.HI_LO, UR6.F32, R168.reuse.F32 ;  /* 0x0000000674687c49 */ /* 0x100fe400092000a8 */
[--C-:B------:R-:W-:Y:S01]  /*7c60*/  FFMA2 R106, R118.F32x2.HI_LO, UR6.F32, R168.reuse.F32 ;  /* 0x00000006766a7c49 */ /* 0x100fe200092000a8 */
[----:B------:R-:W3:Y:S01]  /*7c70*/  MUFU.EX2 R25, R25 ;  /* 0x0000001900197308 */ /* 0x000ee20000000800 */
[--C-:B------:R-:W-:Y:S02]  /*7c80*/  FFMA2 R52, R52.F32x2.HI_LO, UR6.F32, R168.reuse.F32 ;  /* 0x0000000634347c49 */ /* 0x100fe400092000a8 */
[--C-:B------:R-:W-:Y:S02]  /*7c90*/  FFMA2 R54, R54.F32x2.HI_LO, UR6.F32, R168.reuse.F32 ;  /* 0x0000000636367c49 */ /* 0x100fe400092000a8 */
[----:B------:R-:W-:-:S02]  /*7ca0*/  FFMA2 R56, R56.F32x2.HI_LO, UR6.F32, R168.F32 ;  /* 0x0000000638387c49 */ /* 0x000fc400092000a8 */
[--C-:B------:R-:W-:Y:S01]  /*7cb0*/  FFMA2 R58, R58.F32x2.HI_LO, UR6.F32, R168.reuse.F32 ;  /* 0x000000063a3a7c49 */ /* 0x100fe200092000a8 */
[----:B------:R-:W-:Y:S01]  /*7cc0*/  MUFU.EX2 R28, R28 ;  /* 0x0000001c001c7308 */ /* 0x000fe20000000800 */
[--C-:B------:R-:W-:Y:S01]  /*7cd0*/  FFMA2 R60, R60.F32x2.HI_LO, UR6.F32, R168.reuse.F32 ;  /* 0x000000063c3c7c49 */ /* 0x100fe200092000a8 */
[----:B--2---:R-:W-:Y:S01]  /*7ce0*/  F2FP.BF16.F32.PACK_AB R4, R23, R22 ;  /* 0x000000161704723e */ /* 0x004fe200000010ff */
[--C-:B------:R-:W-:Y:S02]  /*7cf0*/  FFMA2 R62, R62.F32x2.HI_LO, UR6.F32, R168.reuse.F32 ;  /* 0x000000063e3e7c49 */ /* 0x100fe400092000a8 */
[--C-:B------:R-:W-:Y:S02]  /*7d00*/  FFMA2 R64, R64.F32x2.HI_LO, UR6.F32, R168.reuse.F32 ;  /* 0x0000000640407c49 */ /* 0x100fe400092000a8 */
[--C-:B------:R-:W-:Y:S01]  /*7d10*/  FFMA2 R108, R120.F32x2.HI_LO, UR6.F32, R168.reuse.F32 ;  /* 0x00000006786c7c49 */ /* 0x100fe200092000a8 */
[----:B------:R-:W2:Y:S01]  /*7d20*/  MUFU.EX2 R29, R29 ;  /* 0x0000001d001d7308 */ /* 0x000ea20000000800 */
[--C-:B------:R-:W-:Y:S01]  /*7d30*/  FFMA2 R68, R68.F32x2.HI_LO, UR6.F32, R168.reuse.F32 ;  /* 0x0000000644447c49 */ /* 0x100fe200092000a8 */
[----:B---3--:R-:W-:Y:S01]  /*7d40*/  F2FP.BF16.F32.PACK_AB R5, R25, R24 ;  /* 0x000000181905723e */ /* 0x008fe200000010ff */
        /* <DEDUP_REMOVED lines=8> */
[----:B------:R-:W3:Y:S01]  /*7dd0*/  MUFU.EX2 R31, R31 ;  /* 0x0000001f001f7308 */ /* 0x000ee20000000800 */
[----:B--2---:R-:W-:Y:S01]  /*7de0*/  F2FP.BF16.F32.PACK_AB R6, R29, R28 ;  /* 0x0000001c1d06723e */ /* 0x004fe200000010ff */
[----:B------:R-:W-:-:S02]  /*7df0*/  FFMA2 R118, R124.F32x2.HI_LO, UR6.F32, R168.F32 ;  /* 0x000000067c767c49 */ /* 0x000fc400092000a8 */
[--C-:B------:R-:W-:Y:S02]  /*7e00*/  FFMA2 R120, R126.F32x2.HI_LO, UR6.F32, R168.reuse.F32 ;  /* 0x000000067e787c49 */ /* 0x100fe400092000a8 */
[--C-:B------:R-:W-:Y:S02]  /*7e10*/  FFMA2 R122, R132.F32x2.HI_LO, UR6.F32, R168.reuse.F32 ;  /* 0x00000006847a7c49 */ /* 0x100fe400092000a8 */
[----:B------:R-:W-:Y:S01]  /*7e20*/  MUFU.EX2 R32, R32 ;  /* 0x0000002000207308 */ /* 0x000fe20000000800 */
[--C-:B------:R-:W-:Y:S02]  /*7e30*/  FFMA2 R80, R80.F32x2.HI_LO, UR6.F32, R168.reuse.F32 ;  /* 0x0000000650507c49 */ /* 0x100fe400092000a8 */
[--C-:B------:R-:W-:Y:S02]  /*7e40*/  FFMA2 R66, R66.F32x2.HI_LO, UR6.F32, R168.reuse.F32 ;  /* 0x0000000642427c49 */ /* 0x100fe400092000a8 */
[--C-:B------:R-:W-:Y:S02]  /*7e50*/  FFMA2 R74, R74.F32x2.HI_LO, UR6.F32, R168.reuse.F32 ;  /* 0x000000064a4a7c49 */ /* 0x100fe400092000a8 */
[--C-:B------:R-:W-:Y:S01]  /*7e60*/  FFMA2 R78, R78.F32x2.HI_LO, UR6.F32, R168.reuse.F32 ;  /* 0x000000064e4e7c49 */ /* 0x100fe200092000a8 */
[----:B------:R-:W2:Y:S01]  /*7e70*/  MUFU.EX2 R33, R33 ;  /* 0x0000002100217308 */ /* 0x000ea20000000800 */
[----:B---3--:R-:W-:Y:S01]  /*7e80*/  F2FP.BF16.F32.PACK_AB R7, R31, R30 ;  /* 0x0000001e1f07723e */ /* 0x008fe200000010ff */
        /* <DEDUP_REMOVED lines=8> */
[----:B------:R-:W1:Y:S01]  /*7f10*/  MUFU.EX2 R35, R35 ;  /* 0x0000002300237308 */ /* 0x000e620000000800 */
        /* <DEDUP_REMOVED lines=10> */
[----:B-1----:R-:W-:Y:S01]  /*7fc0*/  F2FP.BF16.F32.PACK_AB R9, R35, R34 ;  /* 0x000000222309723e */ /* 0x002fe200000010ff */
[----:B------:R-:W-:-:S02]  /*7fd0*/  FFMA2 R50, R50.F32x2.HI_LO, UR6.F32, R168.F32 ;  /* 0x0000000632327c49 */ /* 0x000fc400092000a8 */
[--C-:B------:R-:W-:Y:S02]  /*7fe0*/  FFMA2 R44, R44.F32x2.HI_LO, UR6.F32, R168.reuse.F32 ;  /* 0x000000062c2c7c49 */ /* 0x100fe400092000a8 */
[--C-:B------:R-:W-:Y:S02]  /*7ff0*/  FFMA2 R48, R48.F32x2.HI_LO, UR6.F32, R168.reuse.F32 ;  /* 0x0000000630307c49 */ /* 0x100fe400092000a8 */
[----:B------:R-:W-:Y:S01]  /*8000*/  MUFU.EX2 R90, R90 ;  /* 0x0000005a005a7308 */ /* 0x000fe20000000800 */
[--C-:B------:R-:W-:Y:S02]  /*8010*/  FFMA2 R20, R20.F32x2.HI_LO, UR6.F32, R168.reuse.F32 ;  /* 0x0000000614147c49 */ /* 0x100fe400092000a8 */
[--C-:B------:R-:W-:Y:S02]  /*8020*/  FFMA2 R140, R152.F32x2.HI_LO, UR6.F32, R168.reuse.F32 ;  /* 0x00000006988c7c49 */ /* 0x100fe400092000a8 */
[----:B------:R-:W-:Y:S02]  /*8030*/  IMAD.MOV.U32 R152, RZ, RZ, 0x1 ;  /* 0x00000001ff987424 */ /* 0x000fe400078e00ff */
[--C-:B------:R-:W-:Y:S01]  /*8040*/  FFMA2 R142, R154.F32x2.HI_LO, UR6.F32, R168.reuse.F32 ;  /* 0x000000069a8e7c49 */ /* 0x100fe200092000a8 */
[----:B------:R-:W-:Y:S01]  /*8050*/  FSEL R155, R166, R167, P1 ;  /* 0x000000a7a69b7208 */ /* 0x000fe20000800000 */
[--C-:B------:R-:W-:Y:S01]  /*8060*/  FFMA2 R26, R26.F32x2.HI_LO, UR6.F32, R168.reuse.F32 ;  /* 0x000000061a1a7c49 */ /* 0x100fe200092000a8 */
[----:B------:R-:W1:Y:S01]  /*8070*/  MUFU.EX2 R91, R91 ;  /* 0x0000005b005b7308 */ /* 0x000e620000000800 */
[----:B--2---:R-:W-:Y:S01]  /*8080*/  F2FP.BF16.F32.PACK_AB R10, R89, R88 ;  /* 0x00000058590a723e */ /* 0x004fe200000010ff */
[----:B------:R-:W-:-:S02]  /*8090*/  FFMA2 R144, R156.F32x2.HI_LO, UR6.F32, R168.F32 ;  /* 0x000000069c907c49 */ /* 0x000fc400092000a8 */
[--C-:B------:R-:W-:Y:S02]  /*80a0*/  FFMA2 R146, R158.F32x2.HI_LO, UR6.F32, R168.reuse.F32 ;  /* 0x000000069e927c49 */ /* 0x100fe400092000a8 */
[--C-:B------:R-:W-:Y:S02]  /*80b0*/  FFMA2 R148, R162.F32x2.HI_LO, UR6.F32, R168.reuse.F32 ;  /* 0x00000006a2947c49 */ /* 0x100fe400092000a8 */
[----:B------:R-:W-:Y:S01]  /*80c0*/  MUFU.EX2 R92, R92 ;  /* 0x0000005c005c7308 */ /* 0x000fe20000000800 */
[----:B------:R-:W-:-:S07]  /*80d0*/  FFMA2 R150, R160.F32x2.HI_LO, UR6.F32, R168.F32 ;  /* 0x00000006a0967c49 */ /* 0x000fce00092000a8 */
[----:B------:R-:W2:Y:S01]  /*80e0*/  MUFU.EX2 R93, R93 ;  /* 0x0000005d005d7308 */ /* 0x000ea20000000800 */
[----:B------:R2:W-:Y:S06]  /*80f0*/  BAR.ARV R12, 0x40 ;  /* 0x0001000c0000751d */ /* 0x0005ec0000002000 */
[----:B-1----:R-:W-:Y:S01]  /*8100*/  F2FP.BF16.F32.PACK_AB R11, R91, R90 ;  /* 0x0000005a5b0b723e */ /* 0x002fe200000010ff */
[----:B------:R-:W-:Y:S08]  /*8110*/  MUFU.EX2 R94, R94 ;  /* 0x0000005e005e7308 */ /* 0x000ff00000000800 */
[----:B------:R-:W1:Y:S08]  /*8120*/  MUFU.EX2 R95, R95 ;  /* 0x0000005f005f7308 */ /* 0x000e700000000800 */
[----:B------:R-:W-:Y:S01]  /*8130*/  MUFU.EX2 R96, R96 ;  /* 0x0000006000607308 */ /* 0x000fe20000000800 */
[----:B--2---:R-:W-:-:S07]  /*8140*/  F2FP.BF16.F32.PACK_AB R12, R93, R92 ;  /* 0x0000005c5d0c723e */ /* 0x004fce00000010ff */
[----:B------:R-:W2:Y:S01]  /*8150*/  MUFU.EX2 R97, R97 ;  /* 0x0000006100617308 */ /* 0x000ea20000000800 */
[----:B-1----:R-:W-:-:S07]  /*8160*/  F2FP.BF16.F32.PACK_AB R13, R95, R94 ;  /* 0x0000005e5f0d723e */ /* 0x002fce00000010ff */
[----:B------:R-:W-:Y:S08]  /*8170*/  MUFU.EX2 R98, R98 ;  /* 0x0000006200627308 */ /* 0x000ff00000000800 */
[----:B------:R-:W1:Y:S01]  /*8180*/  MUFU.EX2 R99, R99 ;  /* 0x0000006300637308 */ /* 0x000e620000000800 */
[----:B--2---:R-:W-:-:S07]  /*8190*/  F2FP.BF16.F32.PACK_AB R14, R97, R96 ;  /* 0x00000060610e723e */ /* 0x004fce00000010ff */
[----:B------:R-:W-:Y:S08]  /*81a0*/  MUFU.EX2 R100, R100 ;  /* 0x0000006400647308 */ /* 0x000ff00000000800 */
        /* <DEDUP_REMOVED lines=13> */
[----:B-1----:R-:W-:-:S04]  /*8280*/  F2FP.BF16.F32.PACK_AB R19, R107, R106 ;  /* 0x0000006a6b13723e */ /* 0x002fc800000010ff */
[----:B------:R2:W-:Y:S01]  /*8290*/  STTM.x16 tmem[UR4], R4 ;  /* 0x00000004000079ed */ /* 0x0005e20008240004 */
[----:B------:R-:W-:Y:S02]  /*82a0*/  R2UR UR4, R87 ;  /* 0x00000000570472ca */ /* 0x000fe400000e0000 */
[----:B------:R-:W-:Y:S08]  /*82b0*/  MUFU.EX2 R54, R54 ;  /* 0x0000003600367308 */ /* 0x000ff00000000800 */
[----:B------:R-:W1:Y:S08]  /*82c0*/  MUFU.EX2 R55, R55 ;  /* 0x0000003700377308 */ /* 0x000e700000000800 */
[----:B------:R-:W-:Y:S08]  /*82d0*/  MUFU.EX2 R56, R56 ;  /* 0x0000003800387308 */ /* 0x000ff00000000800 */
[----:B------:R-:W3:Y:S08]  /*82e0*/  MUFU.EX2 R57, R57 ;  /* 0x0000003900397308 */ /* 0x000ef00000000800 */
[----:B------:R-:W-:Y:S08]  /*82f0*/  MUFU.EX2 R58, R58 ;  /* 0x0000003a003a7308 */ /* 0x000ff00000000800 */
[----:B------:R-:W4:Y:S08]  /*8300*/  MUFU.EX2 R59, R59 ;  /* 0x0000003b003b7308 */ /* 0x000f300000000800 */
[----:B------:R-:W-:Y:S01]  /*8310*/  MUFU.EX2 R60, R60 ;  /* 0x0000003c003c7308 */ /* 0x000fe20000000800 */
[----:B--2---:R-:W-:-:S02]  /*8320*/  F2FP.BF16.F32.PACK_AB R4, R53, R52 ;  /* 0x000000343504723e */ /* 0x004fc400000010ff */
[----:B-1----:R-:W-:Y:S02]  /*8330*/  F2FP.BF16.F32.PACK_AB R5, R55, R54 ;  /* 0x000000363705723e */ /* 0x002fe400000010ff */
[----:B---3--:R-:W-:-:S03]  /*8340*/  F2FP.BF16.F32.PACK_AB R6, R57, R56 ;  /* 0x000000383906723e */ /* 0x008fc600000010ff */
[----:B------:R-:W1:Y:S01]  /*8350*/  MUFU.EX2 R61, R61 ;  /* 0x0000003d003d7308 */ /* 0x000e620000000800 */
[----:B----4-:R-:W-:-:S07]  /*8360*/  F2FP.BF16.F32.PACK_AB R7, R59, R58 ;  /* 0x0000003a3b07723e */ /* 0x010fce00000010ff */
        /* <DEDUP_REMOVED lines=35> */
[----:B--2---:R-:W-:-:S04]  /*85a0*/  F2FP.BF16.F32.PACK_AB R19, R117, R116 ;  /* 0x000000747513723e */ /* 0x004fc800000010ff */
[----:B------:R1:W-:Y:S01]  /*85b0*/  STTM.x16 tmem[UR4], R4 ;  /* 0x00000004000079ed */ /* 0x0003e20008240004 */
[----:B------:R-:W-:Y:S02]  /*85c0*/  R2UR UR4, R86 ;  /* 0x00000000560472ca */ /* 0x000fe400000e0000 */
[----:B------:R-:W-:Y:S08]  /*85d0*/  MUFU.EX2 R66, R66 ;  /* 0x0000004200427308 */ /* 0x000ff00000000800 */
[----:B------:R-:W2:Y:S08]  /*85e0*/  MUFU.EX2 R67, R67 ;  /* 0x0000004300437308 */ /* 0x000eb00000000800 */
[----:B------:R-:W-:Y:S08]  /*85f0*/  MUFU.EX2 R74, R74 ;  /* 0x0000004a004a7308 */ /* 0x000ff00000000800 */
[----:B------:R-:W3:Y:S08]  /*8600*/  MUFU.EX2 R75, R75 ;  /* 0x0000004b004b7308 */ /* 0x000ef00000000800 */
[----:B------:R-:W-:Y:S08]  /*8610*/  MUFU.EX2 R118, R118 ;  /* 0x0000007600767308 */ /* 0x000ff00000000800 */
[----:B------:R-:W4:Y:S08]  /*8620*/  MUFU.EX2 R119, R119 ;  /* 0x0000007700777308 */ /* 0x000f300000000800 */
[----:B------:R-:W-:Y:S01]  /*8630*/  MUFU.EX2 R78, R78 ;  /* 0x0000004e004e7308 */ /* 0x000fe20000000800 */
[----:B-1----:R-:W-:-:S02]  /*8640*/  F2FP.BF16.F32.PACK_AB R4, R81, R80 ;  /* 0x000000505104723e */ /* 0x002fc400000010ff */
[----:B--2---:R-:W-:Y:S02]  /*8650*/  F2FP.BF16.F32.PACK_AB R5, R67, R66 ;  /* 0x000000424305723e */ /* 0x004fe400000010ff */
        /* <DEDUP_REMOVED lines=40> */
[----:B------:R-:W-:Y:S01]  /*88e0*/  R2UR UR4, R164 ;  /* 0x00000000a40472ca */ /* 0x000fe200000e0000 */
[----:B------:R-:W2:Y:S01]  /*88f0*/  FENCE.VIEW.ASYNC.T ;  /* 0x00000000000073c6 */ /* 0x000ea20000000200 */
[----:B------:R-:W-:Y:S01]  /*8900*/  MUFU.EX2 R38, R38 ;  /* 0x0000002600267308 */ /* 0x000fe20000000800 */
[----:B--2---:R2:W-:Y:S07]  /*8910*/  SYNCS.ARRIVE.TRANS64.ART0 RZ, [UR7+0x68], R152 ;  /* 0x00006898ffff79a7 */ /* 0x0045ee0008500007 */
[----:B------:R-:W3:Y:S08]  /*8920*/  MUFU.EX2 R39, R39 ;  /* 0x0000002700277308 */ /* 0x000ef00000000800 */
[----:B------:R-:W-:Y:S08]  /*8930*/  MUFU.EX2 R40, R40 ;  /* 0x0000002800287308 */ /* 0x000ff00000000800 */
[----:B------:R-:W4:Y:S08]  /*8940*/  MUFU.EX2 R41, R41 ;  /* 0x0000002900297308 */ /* 0x000f300000000800 */
[----:B------:R-:W-:Y:S08]  /*8950*/  MUFU.EX2 R50, R50 ;  /* 0x0000003200327308 */ /* 0x000ff00000000800 */
[----:B------:R-:W5:Y:S08]  /*8960*/  MUFU.EX2 R51, R51 ;  /* 0x0000003300337308 */ /* 0x000f700000000800 */
[----:B------:R-:W-:Y:S01]  /*8970*/  MUFU.EX2 R44, R44 ;  /* 0x0000002c002c7308 */ /* 0x000fe20000000800 */
[----:B-1----:R-:W-:-:S02]  /*8980*/  F2FP.BF16.F32.PACK_AB R4, R47, R46 ;  /* 0x0000002e2f04723e */ /* 0x002fc400000010ff */
[----:B---3--:R-:W-:Y:S02]  /*8990*/  F2FP.BF16.F32.PACK_AB R5, R39, R38 ;  /* 0x000000262705723e */ /* 0x008fe400000010ff */
[----:B----4-:R-:W-:-:S03]  /*89a0*/  F2FP.BF16.F32.PACK_AB R6, R41, R40 ;  /* 0x000000282906723e */ /* 0x010fc600000010ff */
[----:B------:R-:W1:Y:S01]  /*89b0*/  MUFU.EX2 R45, R45 ;  /* 0x0000002d002d7308 */ /* 0x000e620000000800 */
[----:B-----5:R-:W-:-:S07]  /*89c0*/  F2FP.BF16.F32.PACK_AB R7, R51, R50 ;  /* 0x000000323307723e */ /* 0x020fce00000010ff */
[----:B------:R-:W-:Y:S08]  /*89d0*/  MUFU.EX2 R48, R48 ;  /* 0x0000003000307308 */ /* 0x000ff00000000800 */
[----:B------:R-:W3:Y:S01]  /*89e0*/  MUFU.EX2 R49, R49 ;  /* 0x0000003100317308 */ /* 0x000ee20000000800 */
[----:B-1----:R-:W-:-:S07]  /*89f0*/  F2FP.BF16.F32.PACK_AB R8, R45, R44 ;  /* 0x0000002c2d08723e */ /* 0x002fce00000010ff */
[----:B------:R-:W-:Y:S08]  /*8a00*/  MUFU.EX2 R136, R136 ;  /* 0x0000008800887308 */ /* 0x000ff00000000800 */
[----:B------:R-:W1:Y:S01]  /*8a10*/  MUFU.EX2 R137, R137 ;  /* 0x0000008900897308 */ /* 0x000e620000000800 */
[----:B---3--:R-:W-:-:S07]  /*8a20*/  F2FP.BF16.F32.PACK_AB R9, R49, R48 ;  /* 0x000000303109723e */ /* 0x008fce00000010ff */
        /* <DEDUP_REMOVED lines=26> */
[----:B-1----:R-:W-:Y:S02]  /*8bd0*/  F2FP.BF16.F32.PACK_AB R18, R149, R148 ;  /* 0x000000949512723e */ /* 0x002fe400000010ff */
[----:B---3--:R-:W-:-:S04]  /*8be0*/  F2FP.BF16.F32.PACK_AB R19, R151, R150 ;  /* 0x000000969713723e */ /* 0x008fc800000010ff */
[----:B------:R2:W-:Y:S01]  /*8bf0*/  STTM.x16 tmem[UR4], R4 ;  /* 0x00000004000079ed */ /* 0x0005e20008240004 */
[----:B------:R-:W-:Y:S01]  /*8c00*/  USHF.L.U32 UR4, UR10, 0x1f, URZ ;  /* 0x0000001f0a047899 */ /* 0x000fe200080006ff */
[----:B------:R-:W1:Y:S02]  /*8c10*/  FENCE.VIEW.ASYNC.T ;  /* 0x00000000000073c6 */ /* 0x000e640000000200 */
[----:B-1----:R-:W-:-:S03]  /*8c20*/  NOP ;  /* 0x0000000000007918 */ /* 0x002fc60000000000 */
[----:B------:R-:W-:Y:S01]  /*8c30*/  IMAD.U32 R153, RZ, RZ, UR4 ;  /* 0x00000004ff997e24 */ /* 0x000fe2000f8e00ff */
[----:B------:R2:W-:Y:S03]  /*8c40*/  @P0 SYNCS.ARRIVE.TRANS64.ART0 RZ, [UR7+0x70], R152 ;  /* 0x00007098ffff09a7 */ /* 0x0005e60008500007 */
[----:B------:R-:W1:Y:S02]  /*8c50*/  SYNCS.PHASECHK.TRANS64.TRYWAIT P0, [UR7+0x98], R153 ;  /* 0x00009899ff0075a7 */ /* 0x000e640008001107 */
[----:B-12---:R-:W-:Y:S05]  /*8c60*/  @!P0 BRA `(.L_x_43) ;  /* 0x0000004800ac8947 */ /* 0x006fea0003800000 */
.L_x_101:
[----:B------:R-:W-:Y:S01]  /*8c70*/  MOV R5, UR14 ;  /* 0x0000000e00057c02 */ /* 0x000fe20008000f00 */
[----:B-1----:R-:W-:Y:S01]  /*8c80*/  FMUL R4, R169, R2 ;  /* 0x00000002a9047220 */ /* 0x002fe20000400000 */
[----:B------:R-:W-:Y:S01]  /*8c90*/  FADD2 R24, R24.F32x2.HI_LO, R34.F32x2.HI_LO ;  /* 0x000000221818724b */ /* 0x000fe20000000000 */
[----:B------:R-:W-:Y:S01]  /*8ca0*/  UIADD3 UR12, UPT, UPT, UR12, 0x1, URZ ;  /* 0x000000010c0c7890 */ /* 0x000fe2000fffe0ff */
[----:B------:R-:W-:Y:S01]  /*8cb0*/  FADD2 R28, R28.F32x2.HI_LO, R88.F32x2.HI_LO ;  /* 0x000000581c1c724b */ /* 0x000fe20000000000 */
[----:B------:R-:W-:Y:S01]  /*8cc0*/  MOV R166, R155 ;  /* 0x0000009b00a67202 */ /* 0x000fe20000000f00 */
[----:B------:R-:W-:Y:S01]  /*8cd0*/  FADD2 R4, R4.F32x2.HI_LO, R22.F32x2.HI_LO ;  /* 0x000000160404724b */ /* 0x000fe20000000000 */
[----:B------:R-:W-:Y:S01]  /*8ce0*/  UISETP.NE.AND UP0, UPT, UR12, -0x1, UPT ;  /* 0xffffffff0c00788c */ /* 0x000fe2000bf05270 */
[----:B------:R-:W-:Y:S01]  /*8cf0*/  FADD2 R30, R30.F32x2.HI_LO, R90.F32x2.HI_LO ;  /* 0x0000005a1e1e724b */ /* 0x000fe20000000000 */
[----:B------:R-:W-:Y:S01]  /*8d00*/  ULOP3.LUT UR10, UR10, 0x1, URZ, 0x3c, !UPT ;  /* 0x000000010a0a7892 */ /* 0x000fe2000f8e3cff */
[----:B------:R-:W-:Y:S01]  /*8d10*/  FADD2 R4, R4.F32x2.HI_LO, R32.F32x2.HI_LO ;  /* 0x000000200404724b */ /* 0x000fe20000000000 */
[----:B------:R-:W-:Y:S01]  /*8d20*/  ULOP3.LUT UR11, UR11, 0x1, URZ, 0x3c, !UPT ;  /* 0x000000010b0b7892 */ /* 0x000fe2000f8e3cff */
[----:B------:R-:W-:-:S02]  /*8d30*/  FADD2 R24, R24.F32x2.HI_LO, R94.F32x2.HI_LO ;  /* 0x0000005e1818724b */ /* 0x000fc40000000000 */
[----:B------:R-:W-:Y:S02]  /*8d40*/  FADD2 R28, R28.F32x2.HI_LO, R96.F32x2.HI_LO ;  /* 0x000000601c1c724b */ /* 0x000fe40000000000 */
[----:B------:R-:W-:Y:S02]  /*8d50*/  FADD2 R30, R30.F32x2.HI_LO, R98.F32x2.HI_LO ;  /* 0x000000621e1e724b */ /* 0x000fe40000000000 */
[----:B------:R-:W-:Y:S02]  /*8d60*/  FADD2 R4, R4.F32x2.HI_LO, R92.F32x2.HI_LO ;  /* 0x0000005c0404724b */ /* 0x000fe40000000000 */
[----:B------:R-:W-:Y:S02]  /*8d70*/  FADD2 R24, R24.F32x2.HI_LO, R102.F32x2.HI_LO ;  /* 0x000000661818724b */ /* 0x000fe40000000000 */
[----:B------:R-:W-:Y:S02]  /*8d80*/  FADD2 R28, R28.F32x2.HI_LO, R104.F32x2.HI_LO ;  /* 0x000000681c1c724b */ /* 0x000fe40000000000 */
        /* <DEDUP_REMOVED lines=51> */
[----:B------:R-:W-:-:S04]  /*90c0*/  FADD2 R4, R4.F32x2.HI_LO, R24.F32x2.HI_LO ;  /* 0x000000180404724b */ /* 0x000fc80000000000 */
[----:B------:R-:W-:-:S04]  /*90d0*/  FADD2 R4, R4.F32x2.HI_LO, R28.F32x2.HI_LO ;  /* 0x0000001c0404724b */ /* 0x000fc80000000000 */
[----:B------:R-:W-:Y:S01]  /*90e0*/  FADD R2, R4, R5 ;  /* 0x0000000504027221 */ /* 0x000fe20000000000 */
[----:B------:R-:W-:Y:S06]  /*90f0*/  BRA.U UP0, `(.L_x_44) ;  /* 0xffffffd900447547 */ /* 0x000fec000b83ffff */
.L_x_41:
[----:B------:R-:W-:-:S04]  /*9100*/  UISETP.LT.AND UP0, UPT, UR16, UR15, UPT ;  /* 0x0000000f1000728c */ /* 0x000fc8000bf01270 */
[----:B------:R-:W-:-:S04]  /*9110*/  USEL UR8, UR16, UR15, UP0 ;  /* 0x0000000f10087287 */ /* 0x000fc80008000000 */
[----:B------:R-:W-:-:S09]  /*9120*/  UISETP.GE.AND UP0, UPT, UR8, 0x1, UPT ;  /* 0x000000010800788c */ /* 0x000fd2000bf06270 */
[----:B------:R-:W-:Y:S05]  /*9130*/  BRA.U !UP0, `(.L_x_45) ;  /* 0x0000002108247547 */ /* 0x000fea000b800000 */
[----:B------:R-:W1:Y:S01]  /*9140*/  S2R R159, SR_TID.X ;  /* 0x00000000009f7919 */ /* 0x000e620000002100 */
[----:B------:R-:W2:Y:S01]  /*9150*/  S2UR UR4, SR_CgaCtaId ;  /* 0x00000000000479c3 */ /* 0x000ea20000008800 */
[----:B------:R-:W-:Y:S01]  /*9160*/  IMAD.MOV.U32 R160, RZ, RZ, R155 ;  /* 0x000000ffffa07224 */ /* 0x000fe200078e009b */
[----:B------:R-:W-:Y:S01]  /*9170*/  UMOV UR7, 0x400 ;  /* 0x0000040000077882 */ /* 0x000fe20000000000 */
[----:B------:R-:W3:Y:S01]  /*9180*/  LDCU UR5, c[0x0][0x600] ;  /* 0x0000c000ff0577ac */ /* 0x000ee20008000800 */
[----:B------:R-:W-:Y:S01]  /*9190*/  UIADD3 UR8, UPT, UPT, -UR8, URZ, URZ ;  /* 0x000000ff08087290 */ /* 0x000fe2000fffe1ff */
[----:B------:R-:W-:Y:S01]  /*91a0*/  UMOV UR9, URZ ;  /* 0x000000ff00097c82 */ /* 0x000fe20008000000 */
[----:B--2---:R-:W-:Y:S01]  /*91b0*/  ULEA UR7, UR4, UR7, 0x18 ;  /* 0x0000000704077291 */ /* 0x004fe2000f8ec0ff */
[----:B-1----:R-:W-:-:S05]  /*91c0*/  IMAD.U32 R158, R159, 0x10000, RZ ;  /* 0x000100009f9e7824 */ /* 0x002fca00078e00ff */
[----:B------:R-:W-:-:S04]  /*91d0*/  LOP3.LUT R158, R158, 0x600000, RZ, 0xc0, !PT ;  /* 0x006000009e9e7812 */ /* 0x000fc800078ec0ff */
[C---:B------:R-:W-:Y:S02]  /*91e0*/  LOP3.LUT R157, R158.reuse, 0x70, RZ, 0xfc, !PT ;  /* 0x000000709e9d7812 */ /* 0x040fe400078efcff */
[C---:B------:R-:W-:Y:S02]  /*91f0*/  LOP3.LUT R156, R158.reuse, 0x50, RZ, 0xfc, !PT ;  /* 0x000000509e9c7812 */ /* 0x040fe400078efcff */
[C---:B------:R-:W-:Y:S02]  /*9200*/  LOP3.LUT R154, R158.reuse, 0x60, RZ, 0xfc, !PT ;  /* 0x000000609e9a7812 */ /* 0x040fe400078efcff */
[C---:B------:R-:W-:Y:S02]  /*9210*/  LOP3.LUT R3, R158.reuse, 0x40, RZ, 0xfc, !PT ;  /* 0x000000409e037812 */ /* 0x040fe400078efcff */
[----:B---3--:R-:W-:-:S07]  /*9220*/  LOP3.LUT R0, R158, 0x20, RZ, 0xfc, !PT ;  /* 0x000000209e007812 */ /* 0x008fce00078efcff */
.L_x_48:
[----:B------:R-:W-:Y:S01]  /*9230*/  USHF.L.U32 UR4, UR11, 0x1f, URZ ;  /* 0x0000001f0b047899 */ /* 0x000fe200080006ff */
[----:B------:R-:W-:-:S05]  /*9240*/  R2UR UR6, R158 ;  /* 0x000000009e0672ca */ /* 0x000fca00000e0000 */
[----:B------:R-:W-:-:S04]  /*9250*/  MOV R4, UR4 ;  /* 0x0000000400047c02 */ /* 0x000fc80008000f00 */
[----:B------:R-:W1:Y:S02]  /*9260*/  SYNCS.PHASECHK.TRANS64.TRYWAIT P0, [UR7+0x60], R4 ;  /* 0x00006004ff0075a7 */ /* 0x000e640008001107 */
[----:B-1----:R-:W-:Y:S05]  /*9270*/  @!P0 BRA `(.L_x_46) ;  /* 0x0000004400488947 */ /* 0x002fea0003800000 */
.L_x_103:
[----:B------:R-:W2:Y:S01]  /*9280*/  LDTM.x32 R100, tmem[UR6] ;  /* 0x00000006006479ee */ /* 0x000ea200082c0000 */
[----:B------:R-:W-:Y:S01]  /*9290*/  R2UR UR4, R0 ;  /* 0x00000000000472ca */ /* 0x000fe200000e0000 */
[----:B------:R-:W-:Y:S01]  /*92a0*/  IMAD.MOV.U32 R162, RZ, RZ, 0x3d9df09d ;  /* 0x3d9df09dffa27424 */ /* 0x000fe200078e00ff */
[----:B------:R-:W-:-:S11]  /*92b0*/  R2UR UR6, R3 ;  /* 0x00000000030672ca */ /* 0x000fd600000e0000 */
[----:B------:R-:W3:Y:S01]  /*92c0*/  LDTM.x32 R68, tmem[UR4] ;  /* 0x00000004004479ee */ /* 0x000ee200082c0000 */
[----:B------:R-:W-:Y:S01]  /*92d0*/  R2UR UR4, R154 ;  /* 0x000000009a0472ca */ /* 0x000fe200000e0000 */
[----:B------:R-:W4:Y:S01]  /*92e0*/  LDTM.x32 R36, tmem[UR6] ;  /* 0x00000006002479ee */ /* 0x000f2200082c0000 */
[----:B--2---:R-:W-:Y:S02]  /*92f0*/  FMNMX3 R134, R160, R100, R101, !PT ;  /* 0x00000064a0867276 */ /* 0x004fe40007800065 */
[----:B------:R-:W-:Y:S02]  /*9300*/  FMNMX R133, R102, R103, !PT ;  /* 0x0000006766857209 */ /* 0x000fe40007800000 */
[----:B------:R-:W-:-:S07]  /*9310*/  FMNMX R132, R104, R105, !PT ;  /* 0x0000006968847209 */ /* 0x000fce0007800000 */
[----:B-1----:R-:W1:Y:S01]  /*9320*/  LDTM.x32 R4, tmem[UR4] ;  /* 0x00000004000479ee */ /* 0x002e6200082c0000 */
[----:B------:R-:W-:Y:S02]  /*9330*/  FMNMX R155, R106, R107, !PT ;  /* 0x0000006b6a9b7209 */ /* 0x000fe40007800000 */
        /* <DEDUP_REMOVED lines=12> */
[----:B---3--:R-:W-:Y:S02]  /*9400*/  FMNMX3 R134, R134, R68, R69, !PT ;  /* 0x0000004486867276 */ /* 0x008fe40007800045 */
        /* <DEDUP_REMOVED lines=15> */
[----:B----4-:R-:W-:-:S02]  /*9500*/  FMNMX3 R134, R134, R36, R37, !PT ;  /* 0x0000002486867276 */ /* 0x010fc40007800025 */
        /* <DEDUP_REMOVED lines=15> */
[----:B-1----:R-:W-:Y:S02]  /*9600*/  FMNMX3 R134, R134, R4, R5, !PT ;  /* 0x0000000486867276 */ /* 0x002fe40007800005 */
        /* <DEDUP_REMOVED lines=15> */
[----:B------:R-:W-:Y:S02]  /*9700*/  FMNMX R133, R134, R133, !PT ;  /* 0x0000008586857209 */ /* 0x000fe40007800000 */
[----:B------:R-:W-:Y:S02]  /*9710*/  R2UR UR4, R3 ;  /* 0x00000000030472ca */ /* 0x000fe400000e0000 */
[----:B------:R-:W-:-:S04]  /*9720*/  FMNMX3 R155, R133, R132, R155, !PT ;  /* 0x00000084859b7276 */ /* 0x000fc8000780009b */
[----:B------:R-:W-:-:S04]  /*9730*/  FSETP.NEU.AND P0, PT, R155, -INF , PT ;  /* 0xff8000009b00780b */ /* 0x000fc80003f0d000 */
[----:B------:R-:W-:Y:S02]  /*9740*/  FSEL R161, R155, RZ, P0 ;  /* 0x000000ff9ba17208 */ /* 0x000fe40000000000 */
[----:B------:R-:W-:-:S03]  /*9750*/  ELECT P0, URZ, PT ;  /* 0x0000000000ff782f */ /* 0x000fc60003800000 */
[----:B------:R-:W-:-:S04]  /*9760*/  FADD R163, -R161, R160 ;  /* 0x000000a0a1a37221 */ /* 0x000fc80000000100 */
[----:B------:R-:W-:-:S05]  /*9770*/  FMUL R163, R163, UR5 ;  /* 0x00000005a3a37c20 */ /* 0x000fca0008400000 */
[----:B------:R-:W-:Y:S02]  /*9780*/  FSETP.GE.AND P1, PT, R163, -8, PT ;  /* 0xc1000000a300780b */ /* 0x000fe40003f26000 */
[----:B------:R-:W1:Y:S02]  /*9790*/  MUFU.EX2 R163, R163 ;  /* 0x000000a300a37308 */ /* 0x000e640000000800 */
[C---:B------:R-:W-:Y:S02]  /*97a0*/  FSEL R161, R160.reuse, R161, P1 ;  /* 0x000000a1a0a17208 */ /* 0x040fe40000800000 */
[----:B------:R-:W-:-:S03]  /*97b0*/  FSEL R155, R160, R155, P1 ;  /* 0x0000009ba09b7208 */ /* 0x000fc60000800000 */
[----:B------:R-:W-:-:S04]  /*97c0*/  FFMA R161, -R161, UR5, RZ ;  /* 0x00000005a1a17c23 */ /* 0x000fc800080001ff */
[--C-:B------:R-:W-:Y:S02]  /*97d0*/  FFMA2 R132, R100.F32x2.HI_LO, UR5.F32, R161.reuse.F32 ;  /* 0x0000000564847c49 */ /* 0x100fe400092000a1 */
[--C-:B------:R-:W-:Y:S02]  /*97e0*/  FFMA2 R134, R102.F32x2.HI_LO, UR5.F32, R161.reuse.F32 ;  /* 0x0000000566867c49 */ /* 0x100fe400092000a1 */
[--C-:B------:R-:W-:Y:S02]  /*97f0*/  FFMA2 R136, R104.F32x2.HI_LO, UR5.F32, R161.reuse.F32 ;  /* 0x0000000568887c49 */ /* 0x100fe400092000a1 */
[--C-:B------:R-:W-:Y:S01]  /*9800*/  FFMA2 R138, R106.F32x2.HI_LO, UR5.F32, R161.reuse.F32 ;  /* 0x000000056a8a7c49 */ /* 0x100fe200092000a1 */
[----:B------:R-:W-:Y:S01]  /*9810*/  MUFU.EX2 R132, R132 ;  /* 0x0000008400847308 */ /* 0x000fe20000000800 */
[----:B------:R-:W-:Y:S02]  /*9820*/  FFMA2 R140, R108.F32x2.HI_LO, UR5.F32, R161.F32 ;  /* 0x000000056c8c7c49 */ /* 0x000fe400092000a1 */
[----:B------:R-:W-:-:S02]  /*9830*/  IMAD.SHL.U32 R106, R159, 0x4, RZ ;  /* 0x000000049f6a7824 */ /* 0x000fc400078e00ff */
[--C-:B------:R-:W-:Y:S01]  /*9840*/  FFMA2 R142, R110.F32x2.HI_LO, UR5.F32, R161.reuse.F32 ;  /* 0x000000056e8e7c49 */ /* 0x100fe200092000a1 */
[----:B-1----:R-:W-:Y:S01]  /*9850*/  FSEL R163, R163, 1, !P1 ;  /* 0x3f800000a3a37808 */ /* 0x002fe20004800000 */
[--C-:B------:R-:W-:Y:S02]  /*9860*/  FFMA2 R144, R112.F32x2.HI_LO, UR5.F32, R161.reuse.F32 ;  /* 0x0000000570907c49 */ /* 0x100fe400092000a1 */
[----:B------:R-:W-:Y:S02]  /*9870*/  IMAD.U32 R108, RZ, RZ, UR13 ;  /* 0x0000000dff6c7e24 */ /* 0x000fe4000f8e00ff */
[--C-:B------:R-:W-:Y:S01]  /*9880*/  FFMA2 R146, R114.F32x2.HI_LO, UR5.F32, R161.reuse.F32 ;  /* 0x0000000572927c49 */ /* 0x100fe200092000a1 */
[----:B------:R-:W1:Y:S01]  /*9890*/  MUFU.EX2 R133, R133 ;  /* 0x0000008500857308 */ /* 0x000e620000000800 */
[--C-:B------:R-:W-:Y:S01]  /*98a0*/  FFMA2 R116, R116.F32x2.HI_LO, UR5.F32, R161.reuse.F32 ;  /* 0x0000000574747c49 */ /* 0x100fe200092000a1 */
[----:B------:R-:W-:Y:S01]  /*98b0*/  LOP3.LUT R106, R106, 0x1fc, RZ, 0xc0, !PT ;  /* 0x000001fc6a6a7812 */ /* 0x000fe200078ec0ff */
        /* <DEDUP_REMOVED lines=9> */
[----:B------:R-:W3:Y:S01]  /*9950*/  MUFU.EX2 R135, R135 ;  /* 0x0000008700877308 */ /* 0x000ee20000000800 */
[--C-:B------:R-:W-:Y:S01]  /*9960*/  FFMA2 R152, R72.F32x2.HI_LO, UR5.F32, R161.reuse.F32 ;  /* 0x0000000548987c49 */ /* 0x100fe200092000a1 */
[----:B-1----:R-:W-:Y:S01]  /*9970*/  F2FP.BF16.F32.PACK_AB R100, R133, R132 ;  /* 0x000000848564723e */ /* 0x002fe200000010ff */
[----:B------:R-:W-:-:S02]  /*9980*/  FFMA2 R148, R68.F32x2.HI_LO, UR5.F32, R161.F32 ;  /* 0x0000000544947c49 */ /* 0x000fc400092000a1 */
[--C-:B------:R-:W-:Y:S02]  /*9990*/  FFMA2 R72, R82.F32x2.HI_LO, UR5.F32, R161.reuse.F32 ;  /* 0x0000000552487c49 */ /* 0x100fe400092000a1 */
[--C-:B------:R-:W-:Y:S01]  /*99a0*/  FFMA2 R68, R74.F32x2.HI_LO, UR5.F32, R161.reuse.F32 ;  /* 0x000000054a447c49 */ /* 0x100fe200092000a1 */
[----:B------:R-:W-:Y:S01]  /*99b0*/  MUFU.EX2 R136, R136 ;  /* 0x0000008800887308 */ /* 0x000fe20000000800 */
[--C-:B------:R-:W-:Y:S01]  /*99c0*/  FFMA2 R74, R80.F32x2.HI_LO, UR5.F32, R161.reuse.F32 ;  /* 0x00000005504a7c49 */ /* 0x100fe200092000a1 */
[----:B------:R-:W-:Y:S01]  /*99d0*/  FMNMX R72, R72, -127, !PT ;  /* 0xc2fe000048487809 */ /* 0x000fe20007800000 */
[--C-:B------:R-:W-:Y:S01]  /*99e0*/  FFMA2 R150, R70.F32x2.HI_LO, UR5.F32, R161.reuse.F32 ;  /* 0x0000000546967c49 */ /* 0x100fe200092000a1 */
[----:B------:R-:W-:Y:S01]  /*99f0*/  FMNMX R73, R73, -127, !PT ;  /* 0xc2fe000049497809 */ /* 0x000fe20007800000 */
[--C-:B------:R-:W-:Y:S01]  /*9a00*/  FFMA2 R70, R96.F32x2.HI_LO, UR5.F32, R161.reuse.F32 ;  /* 0x0000000560467c49 */ /* 0x100fe200092000a1 */
[----:B------:R-:W-:Y:S01]  /*9a10*/  FMNMX R74, R74, -127, !PT ;  /* 0xc2fe00004a4a7809 */ /* 0x000fe20007800000 */
[--C-:B------:R-:W-:Y:S01]  /*9a20*/  FFMA2 R84, R84.F32x2.HI_LO, UR5.F32, R161.reuse.F32 ;  /* 0x0000000554547c49 */ /* 0x100fe200092000a1 */
[----:B------:R-:W1:Y:S01]  /*9a30*/  MUFU.EX2 R137, R137 ;  /* 0x0000008900897308 */ /* 0x000e620000000800 */
[----:B---3--:R-:W-:Y:S01]  /*9a40*/  F2FP.BF16.F32.PACK_AB R101, R135, R134 ;  /* 0x000000868765723e */ /* 0x008fe200000010ff */
[--C-:B------:R-:W-:Y:S01]  /*9a50*/  FFMA2 R86, R86.F32x2.HI_LO, UR5.F32, R161.reuse.F32 ;  /* 0x0000000556567c49 */ /* 0x100fe200092000a1 */
[----:B------:R-:W-:Y:S01]  /*9a60*/  FMNMX R75, R75, -127, !PT ;  /* 0xc2fe00004b4b7809 */ /* 0x000fe20007800000 */
[--C-:B------:R-:W-:Y:S01]  /*9a70*/  FFMA2 R88, R88.F32x2.HI_LO, UR5.F32, R161.reuse.F32 ;  /* 0x0000000558587c49 */ /* 0x100fe200092000a1 */
[----:B------:R-:W-:Y:S01]  /*9a80*/  FMNMX R70, R70, -127, !PT ;  /* 0xc2fe000046467809 */ /* 0x000fe20007800000 */
[--C-:B------:R-:W-:Y:S01]  /*9a90*/  FFMA2 R90, R90.F32x2.HI_LO, UR5.F32, R161.reuse.F32 ;  /* 0x000000055a5a7c49 */ /* 0x100fe200092000a1 */
[----:B------:R-:W-:Y:S01]  /*9aa0*/  FMNMX R71, R71, -127, !PT ;  /* 0xc2fe000047477809 */ /* 0x000fe20007800000 */
[----:B------:R-:W-:Y:S01]  /*9ab0*/  MUFU.EX2 R138, R138 ;  /* 0x0000008a008a7308 */ /* 0x000fe20000000800 */
[----:B------:R-:W-:-:S02]  /*9ac0*/  FFMA2 R92, R92.F32x2.HI_LO, UR5.F32, R161.F32 ;  /* 0x000000055c5c7c49 */ /* 0x000fc400092000a1 */
[--C-:B------:R-:W-:Y:S02]  /*9ad0*/  FFMA2 R52, R52.F32x2.HI_LO, UR5.F32, R161.reuse.F32 ;  /* 0x0000000534347c49 */ /* 0x100fe400092000a1 */
[----:B------:R-:W-:Y:S02]  /*9ae0*/  FADD2.RM R96, R70.F32x2.HI_LO, 12582912 ;  /* 0x4b4000004660744b */ /* 0x000fe40000204000 */
[--C-:B------:R-:W-:Y:S01]  /*9af0*/  FFMA2 R54, R54.F32x2.HI_LO, UR5.F32, R161.reuse.F32 ;  /* 0x0000000536367c49 */ /* 0x100fe200092000a1 */
[----:B------:R-:W3:Y:S01]  /*9b00*/  MUFU.EX2 R139, R139 ;  /* 0x0000008b008b7308 */ /* 0x000ee20000000800 */
[----:B-1----:R-:W-:Y:S01]  /*9b10*/  F2FP.BF16.F32.PACK_AB R102, R137, R136 ;  /* 0x000000888966723e */ /* 0x002fe200000010ff */
[--C-:B------:R-:W-:Y:S02]  /*9b20*/  FFMA2 R56, R56.F32x2.HI_LO, UR5.F32, R161.reuse.F32 ;  /* 0x0000000538387c49 */ /* 0x100fe400092000a1 */
[--C-:B------:R-:W-:Y:S02]  /*9b30*/  FFMA2 R58, R58.F32x2.HI_LO, UR5.F32, R161.reuse.F32 ;  /* 0x000000053a3a7c49 */ /* 0x100fe400092000a1 */
[----:B------:R-:W-:-:S02]  /*9b40*/  FFMA2 R60, R60.F32x2.HI_LO, UR5.F32, R161.F32 ;  /* 0x000000053c3c7c49 */ /* 0x000fc400092000a1 */
[----:B------:R-:W-:Y:S01]  /*9b50*/  MUFU.EX2 R140, R140 ;  /* 0x0000008c008c7308 */ /* 0x000fe20000000800 */
[--C-:B------:R-:W-:Y:S02]  /*9b60*/  FFMA2 R20, R20.F32x2.HI_LO, UR5.F32, R161.reuse.F32 ;  /* 0x0000000514147c49 */ /* 0x100fe400092000a1 */
[--C-:B------:R-:W-:Y:S02]  /*9b70*/  FFMA2 R22, R22.F32x2.HI_LO, UR5.F32, R161.reuse.F32 ;  /* 0x0000000516167c49 */ /* 0x100fe400092000a1 */
[--C-:B------:R-:W-:Y:S02]  /*9b80*/  FFMA2 R24, R24.F32x2.HI_LO, UR5.F32, R161.reuse.F32 ;  /* 0x0000000518187c49 */ /* 0x100fe400092000a1 */
[--C-:B------:R-:W-:Y:S01]  /*9b90*/  FFMA2 R26, R26.F32x2.HI_LO, UR5.F32, R161.reuse.F32 ;  /* 0x000000051a1a7c49 */ /* 0x100fe200092000a1 */
[----:B------:R-:W1:Y:S01]  /*9ba0*/  MUFU.EX2 R141, R141 ;  /* 0x0000008d008d7308 */ /* 0x000e620000000800 */
[----:B---3--:R-:W-:Y:S01]  /*9bb0*/  F2FP.BF16.F32.PACK_AB R103, R139, R138 ;  /* 0x0000008a8b67723e */ /* 0x008fe200000010ff */
[----:B------:R-:W-:-:S02]  /*9bc0*/  FFMA2 R28, R28.F32x2.HI_LO, UR5.F32, R161.F32 ;  /* 0x000000051c1c7c49 */ /* 0x000fc400092000a1 */
[--C-:B------:R-:W-:Y:S02]  /*9bd0*/  FFMA2 R30, R30.F32x2.HI_LO, UR5.F32, R161.reuse.F32 ;  /* 0x000000051e1e7c49 */ /* 0x100fe400092000a1 */
[--C-:B------:R-:W-:Y:S02]  /*9be0*/  FFMA2 R32, R32.F32x2.HI_LO, UR5.F32, R161.reuse.F32 ;  /* 0x0000000520207c49 */ /* 0x100fe400092000a1 */
[----:B------:R-:W-:Y:S01]  /*9bf0*/  MUFU.EX2 R142, R142 ;  /* 0x0000008e008e7308 */ /* 0x000fe20000000800 */
[--C-:B------:R-:W-:Y:S02]  /*9c00*/  FFMA2 R34, R34.F32x2.HI_LO, UR5.F32, R161.reuse.F32 ;  /* 0x0000000522227c49 */ /* 0x100fe400092000a1 */
[----:B------:R-:W-:-:S05]  /*9c10*/  FFMA2 R10, R10.F32x2.HI_LO, UR5.F32, R161.F32 ;  /* 0x000000050a0a7c49 */ /* 0x000fca00092000a1 */
[----:B------:R-:W3:Y:S01]  /*9c20*/  MUFU.EX2 R143, R143 ;  /* 0x0000008f008f7308 */ /* 0x000ee20000000800 */
[----:B-1----:R-:W-:-:S07]  /*9c30*/  F2FP.BF16.F32.PACK_AB R104, R141, R140 ;  /* 0x0000008c8d68723e */ /* 0x002fce00000010ff */
[----:B------:R-:W-:Y:S08]  /*9c40*/  MUFU.EX2 R144, R144 ;  /* 0x0000009000907308 */ /* 0x000ff00000000800 */
[----:B------:R-:W2:Y:S01]  /*9c50*/  MUFU.EX2 R145, R145 ;  /* 0x0000009100917308 */ /* 0x000ea20000000800 */
[----:B---3--:R-:W-:-:S07]  /*9c60*/  F2FP.BF16.F32.PACK_AB R105, R143, R142 ;  /* 0x0000008e8f69723e */ /* 0x008fce00000010ff */
[----:B------:R-:W-:Y:S08]  /*9c70*/  MUFU.EX2 R146, R146 ;  /* 0x0000009200927308 */ /* 0x000ff00000000800 */
[----:B------:R-:W1:Y:S01]  /*9c80*/  MUFU.EX2 R147, R147 ;  /* 0x0000009300937308 */ /* 0x000e620000000800 */
[----:B--2---:R-:W-:-:S07]  /*9c90*/  F2FP.BF16.F32.PACK_AB R106, R145, R144 ;  /* 0x00000090916a723e */ /* 0x004fce00000010ff */
[----:B------:R-:W-:Y:S08]  /*9ca0*/  MUFU.EX2 R116, R116 ;  /* 0x0000007400747308 */ /* 0x000ff00000000800 */
        /* <DEDUP_REMOVED lines=25> */
[----:B------:R-:W-:Y:S01]  /*9e40*/  MUFU.EX2 R149, R149 ;  /* 0x0000009500957308 */ /* 0x000fe20000000800 */
[----:B-1----:R-:W-:-:S04]  /*9e50*/  F2FP.BF16.F32.PACK_AB R115, R131, R130 ;  /* 0x000000828373723e */ /* 0x002fc800000010ff */
[----:B------:R1:W-:Y:S01]  /*9e60*/  STTM.x16 tmem[UR4], R100 ;  /* 0x00000064000079ed */ /* 0x0003e20008240004 */
[----:B------:R-:W-:Y:S02]  /*9e70*/  R2UR UR4, R156 ;  /* 0x000000009c0472ca */ /* 0x000fe400000e0000 */
[----:B------:R-:W-:Y:S08]  /*9e80*/  MUFU.EX2 R150, R150 ;  /* 0x0000009600967308 */ /* 0x000ff00000000800 */
[----:B------:R-:W-:Y:S08]  /*9e90*/  MUFU.EX2 R151, R151 ;  /* 0x0000009700977308 */ /* 0x000ff00000000800 */
[----:B------:R-:W-:Y:S08]  /*9ea0*/  MUFU.EX2 R152, R152 ;  /* 0x0000009800987308 */ /* 0x000ff00000000800 */
[----:B------:R-:W-:Y:S08]  /*9eb0*/  MUFU.EX2 R153, R153 ;  /* 0x0000009900997308 */ /* 0x000ff00000000800 */
[----:B------:R-:W-:Y:S08]  /*9ec0*/  MUFU.EX2 R84, R84 ;  /* 0x0000005400547308 */ /* 0x000ff00000000800 */
[----:B------:R-:W-:Y:S08]  /*9ed0*/  MUFU.EX2 R85, R85 ;  /* 0x0000005500557308 */ /* 0x000ff00000000800 */
[----:B------:R-:W-:Y:S01]  /*9ee0*/  MUFU.EX2 R86, R86 ;  /* 0x0000005600567308 */ /* 0x000fe20000000800 */
[----:B-1----:R-:W-:-:S02]  /*9ef0*/  FADD2.RM R106, R72.F32x2.HI_LO, 12582912 ;  /* 0x4b400000486a744b */ /* 0x002fc40000204000 */
[----:B------:R-:W-:Y:S02]  /*9f00*/  FADD2.RM R108, R74.F32x2.HI_LO, 12582912 ;  /* 0x4b4000004a6c744b */ /* 0x000fe40000204000 */
[----:B------:R-:W-:-:S03]  /*9f10*/  FFMA2 R102, R76.F32x2.HI_LO, UR5.F32, R161.F32 ;  /* 0x000000054c667c49 */ /* 0x000fc600092000a1 */
[----:B------:R-:W-:Y:S01]  /*9f20*/  MUFU.EX2 R100, R68 ;  /* 0x0000004400647308 */ /* 0x000fe20000000800 */
[----:B------:R-:W-:Y:S02]  /*9f30*/  FADD2 R76, R108.F32x2.HI_LO, -12582912 ;  /* 0xcb4000006c4c744b */ /* 0x000fe40000200000 */
[----:B------:R-:W-:Y:S02]  /*9f40*/  FFMA2 R104, R78.F32x2.HI_LO, UR5.F32, R161.F32 ;  /* 0x000000054e687c49 */ /* 0x000fe400092000a1 */
[----:B------:R-:W-:Y:S02]  /*9f50*/  FADD2 R74, R74.F32x2.HI_LO, -R76.F32x2.HI_LO ;  /* 0x8000004c4a4a724b */ /* 0x000fe40000000000 */
[--C-:B------:R-:W-:Y:S01]  /*9f60*/  FFMA2 R76, R98.F32x2.HI_LO, UR5.F32, R161.reuse.F32 ;  /* 0x00000005624c7c49 */ /* 0x100fe200092000a1 */
[----:B------:R1:W-:Y:S01]  /*9f70*/  MUFU.EX2 R101, R69 ;  /* 0x0000004500657308 */ /* 0x0003e20000000800 */
[--C-:B------:R-:W-:Y:S02]  /*9f80*/  FFMA2 R98, R94.F32x2.HI_LO, UR5.F32, R161.reuse.F32 ;  /* 0x000000055e627c49 */ /* 0x100fe400092000a1 */
[--C-:B------:R-:W-:Y:S01]  /*9f90*/  FFMA2 R110, R36.F32x2.HI_LO, UR5.F32, R161.reuse.F32 ;  /* 0x00000005246e7c49 */ /* 0x100fe200092000a1 */
[----:B------:R-:W-:Y:S01]  /*9fa0*/  FMNMX R76, R76, -127, !PT ;  /* 0xc2fe00004c4c7809 */ /* 0x000fe20007800000 */
[--C-:B------:R-:W-:Y:S01]  /*9fb0*/  FFMA2 R36, R42.F32x2.HI_LO, UR5.F32, R161.reuse.F32 ;  /* 0x000000052a247c49 */ /* 0x100fe200092000a1 */
[----:B------:R-:W-:Y:S01]  /*9fc0*/  FMNMX R77, R77, -127, !PT ;  /* 0xc2fe00004d4d7809 */ /* 0x000fe20007800000 */
[--C-:B------:R-:W-:Y:S01]  /*9fd0*/  FFMA2 R42, R48.F32x2.HI_LO, UR5.F32, R161.reuse.F32 ;  /* 0x00000005302a7c49 */ /* 0x100fe200092000a1 */
[----:B------:R-:W-:Y:S01]  /*9fe0*/  MUFU.EX2 R102, R102 ;  /* 0x0000006600667308 */ /* 0x000fe20000000800 */
[----:B------:R-:W-:-:S02]  /*9ff0*/  FFMA2 R114, R40.F32x2.HI_LO, UR5.F32, R161.F32 ;  /* 0x0000000528727c49 */ /* 0x000fc400092000a1 */
[--C-:B------:R-:W-:Y:S01]  /*a000*/  FFMA2 R40, R50.F32x2.HI_LO, UR5.F32, R161.reuse.F32 ;  /* 0x0000000532287c49 */ /* 0x100fe200092000a1 */
[----:B------:R-:W-:Y:S01]  /*a010*/  FMNMX R42, R42, -127, !PT ;  /* 0xc2fe00002a2a7809 */ /* 0x000fe20007800000 */
[--C-:B------:R-:W-:Y:S01]  /*a020*/  FFMA2 R112, R38.F32x2.HI_LO, UR5.F32, R161.reuse.F32 ;  /* 0x0000000526707c49 */ /* 0x100fe200092000a1 */
[----:B------:R-:W-:Y:S01]  /*a030*/  FMNMX R43, R43, -127, !PT ;  /* 0xc2fe00002b2b7809 */ /* 0x000fe20007800000 */
[----:B------:R-:W-:Y:S01]  /*a040*/  FFMA2 R38, R64.F32x2.HI_LO, UR5.F32, R161.F32 ;  /* 0x0000000540267c49 */ /* 0x000fe200092000a1 */
[----:B------:R-:W2:Y:S01]  /*a050*/  MUFU.EX2 R103, R103 ;  /* 0x0000006700677308 */ /* 0x000ea20000000800 */
[----:B-1----:R-:W-:Y:S01]  /*a060*/  FADD2 R68, R106.F32x2.HI_LO, -12582912 ;  /* 0xcb4000006a44744b */ /* 0x002fe20000200000 */
[----:B------:R-:W-:Y:S02]  /*a070*/  FMNMX R40, R40, -127, !PT ;  /* 0xc2fe000028287809 */ /* 0x000fe40007800000 */
[----:B------:R-:W-:Y:S01]  /*a080*/  FMNMX R41, R41, -127, !PT ;  /* 0xc2fe000029297809 */ /* 0x000fe20007800000 */
[----:B------:R-:W-:Y:S01]  /*a090*/  FADD2 R72, R72.F32x2.HI_LO, -R68.F32x2.HI_LO ;  /* 0x800000444848724b */ /* 0x000fe20000000000 */
[----:B------:R-:W-:Y:S01]  /*a0a0*/  FMNMX R38, R38, -127, !PT ;  /* 0xc2fe000026267809 */ /* 0x000fe20007800000 */
[----:B------:R-:W-:Y:S01]  /*a0b0*/  FADD2 R68, R96.F32x2.HI_LO, -12582912 ;  /* 0xcb4000006044744b */ /* 0x000fe20000200000 */
[----:B------:R-:W-:Y:S01]  /*a0c0*/  MUFU.EX2 R104, R104 ;  /* 0x0000006800687308 */ /* 0x000fe20000000800 */
[----:B------:R-:W-:-:S02]  /*a0d0*/  FMNMX R39, R39, -127, !PT ;  /* 0xc2fe000027277809 */ /* 0x000fc40007800000 */
[----:B------:R-:W-:Y:S02]  /*a0e0*/  FADD2 R70, R70.F32x2.HI_LO, -R68.F32x2.HI_LO ;  /* 0x800000444646724b */ /* 0x000fe40000000000 */
[----:B------:R-:W-:Y:S02]  /*a0f0*/  FFMA2 R68, R74.F32x2.HI_LO, R162.F32, 0.22756439447402954102 ;  /* 0x3e6906a44a447449 */ /* 0x000fe400012000a2 */
[----:B------:R-:W-:Y:S01]  /*a100*/  FADD2.RM R64, R38.F32x2.HI_LO, 12582912 ;  /* 0x4b4000002640744b */ /* 0x000fe20000204000 */
[----:B------:R-:W1:Y:S01]  /*a110*/  MUFU.EX2 R105, R105 ;  /* 0x0000006900697308 */ /* 0x000e620000000800 */
[----:B------:R-:W-:-:S04]  /*a120*/  FFMA2 R68, R68.F32x2.HI_LO, R74.F32x2.HI_LO, 0.69514614343643188477 ;  /* 0x3f31f51944447449 */ /* 0x000fc8000020004a */
[----:B------:R-:W-:Y:S02]  /*a130*/  FFMA2 R74, R68.F32x2.HI_LO, R74.F32x2.HI_LO, 1 ;  /* 0x3f800000444a7449 */ /* 0x000fe4000020004a */
[----:B------:R-:W-:Y:S01]  /*a140*/  FFMA2 R68, R72.F32x2.HI_LO, R162.F32, 0.22756439447402954102 ;  /* 0x3e6906a448447449 */ /* 0x000fe200012000a2 */
[----:B------:R-:W-:Y:S01]  /*a150*/  MUFU.EX2 R87, R87 ;  /* 0x0000005700577308 */ /* 0x000fe20000000800 */
[----:B------:R-:W-:Y:S02]  /*a160*/  IMAD R108, R108, 0x800000, R74 ;  /* 0x008000006c6c7824 */ /* 0x000fe400078e024a */
[-C--:B------:R-:W-:Y:S02]  /*a170*/  FFMA2 R68, R68.F32x2.HI_LO, R72.reuse.F32x2.HI_LO, 0.69514614343643188477 ;  /* 0x3f31f51944447449 */ /* 0x080fe40000200048 */
[----:B------:R-:W-:Y:S02]  /*a180*/  IMAD R109, R109, 0x800000, R75 ;  /* 0x008000006d6d7824 */ /* 0x000fe400078e024b */
[----:B------:R-:W-:Y:S01]  /*a190*/  FFMA2 R72, R68.F32x2.HI_LO, R72.F32x2.HI_LO, 1 ;  /* 0x3f80000044487449 */ /* 0x000fe20000200048 */
[----:B------:R-:W-:Y:S01]  /*a1a0*/  MUFU.EX2 R88, R88 ;  /* 0x0000005800587308 */ /* 0x000fe20000000800 */
[----:B------:R-:W-:Y:S01]  /*a1b0*/  FFMA2 R68, R70.F32x2.HI_LO, R162.F32, 0.22756439447402954102 ;  /* 0x3e6906a446447449 */ /* 0x000fe200012000a2 */
[----:B------:R-:W-:Y:S01]  /*a1c0*/  F2FP.BF16.F32.PACK_AB R74, R109, R108 ;  /* 0x0000006c6d4a723e */ /* 0x000fe200000010ff */
[----:B------:R-:W-:Y:S01]  /*a1d0*/  IMAD R106, R106, 0x800000, R72 ;  /* 0x008000006a6a7824 */ /* 0x000fe200078e0248 */
[----:B--2---:R-:W-:Y:S01]  /*a1e0*/  F2FP.BF16.F32.PACK_AB R72, R103, R102 ;  /* 0x000000666748723e */ /* 0x004fe200000010ff */
[----:B------:R-:W-:-:S02]  /*a1f0*/  FFMA2 R68, R68.F32x2.HI_LO, R70.F32x2.HI_LO, 0.69514614343643188477 ;  /* 0x3f31f51944447449 */ /* 0x000fc40000200046 */
[----:B------:R-:W-:Y:S01]  /*a200*/  IMAD R107, R107, 0x800000, R73 ;  /* 0x008000006b6b7824 */ /* 0x000fe200078e0249 */
[----:B-1----:R-:W-:Y:S01]  /*a210*/  F2FP.BF16.F32.PACK_AB R73, R105, R104 ;  /* 0x000000686949723e */ /* 0x002fe200000010ff */
[----:B------:R-:W1:Y:S01]  /*a220*/  MUFU.EX2 R89, R89 ;  /* 0x0000005900597308 */ /* 0x000e620000000800 */
[----:B------:R-:W-:Y:S02]  /*a230*/  FFMA2 R70, R68.F32x2.HI_LO, R70.F32x2.HI_LO, 1 ;  /* 0x3f80000044467449 */ /* 0x000fe40000200046 */
[----:B------:R-:W-:Y:S01]  /*a240*/  FADD2.RM R68, R76.F32x2.HI_LO, 12582912 ;  /* 0x4b4000004c44744b */ /* 0x000fe20000204000 */
[----:B------:R-:W-:Y:S01]  /*a250*/  F2FP.BF16.F32.PACK_AB R75, R107, R106 ;  /* 0x0000006a6b4b723e */ /* 0x000fe200000010ff */
[----:B------:R-:W-:Y:S01]  /*a260*/  IMAD R96, R96, 0x800000, R70 ;  /* 0x0080000060607824 */ /* 0x000fe200078e0246 */
[----:B------:R-:W-:Y:S01]  /*a270*/  F2FP.BF16.F32.PACK_AB R70, R153, R152 ;  /* 0x000000989946723e */ /* 0x000fe200000010ff */
[----:B------:R-:W-:Y:S01]  /*a280*/  FADD2 R78, R68.F32x2.HI_LO, -12582912 ;  /* 0xcb400000444e744b */ /* 0x000fe20000200000 */
[----:B------:R-:W-:Y:S01]  /*a290*/  MUFU.EX2 R90, R90 ;  /* 0x0000005a005a7308 */ /* 0x000fe20000000800 */
[----:B------:R-:W-:Y:S01]  /*a2a0*/  IMAD R97, R97, 0x800000, R71 ;  /* 0x0080000061617824 */ /* 0x000fe200078e0247 */
[----:B------:R-:W-:Y:S01]  /*a2b0*/  F2FP.BF16.F32.PACK_AB R71, R101, R100 ;  /* 0x000000646547723e */ /* 0x000fe200000010ff */
[----:B------:R-:W-:-:S03]  /*a2c0*/  FADD2 R76, R76.F32x2.HI_LO, -R78.F32x2.HI_LO ;  /* 0x8000004e4c4c724b */ /* 0x000fc60000000000 */
[----:B------:R-:W-:Y:S01]  /*a2d0*/  F2FP.BF16.F32.PACK_AB R82, R97, R96 ;  /* 0x000000606152723e */ /* 0x000fe200000010ff */
[----:B------:R-:W-:Y:S01]  /*a2e0*/  FFMA2 R78, R76.F32x2.HI_LO, R162.F32, 0.22756439447402954102 ;  /* 0x3e6906a44c4e7449 */ /* 0x000fe200012000a2 */
[----:B------:R-:W2:Y:S03]  /*a2f0*/  MUFU.EX2 R91, R91 ;  /* 0x0000005b005b7308 */ /* 0x000ea60000000800 */
[----:B------:R-:W-:-:S04]  /*a300*/  FFMA2 R78, R78.F32x2.HI_LO, R76.F32x2.HI_LO, 0.69514614343643188477 ;  /* 0x3f31f5194e4e7449 */ /* 0x000fc8000020004c */
[----:B------:R-:W-:Y:S01]  /*a310*/  FFMA2 R76, R78.F32x2.HI_LO, R76.F32x2.HI_LO, 1 ;  /* 0x3f8000004e4c7449 */ /* 0x000fe2000020004c */
[----:B------:R-:W-:Y:S01]  /*a320*/  MUFU.EX2 R92, R92 ;  /* 0x0000005c005c7308 */ /* 0x000fe20000000800 */
[----:B-1----:R-:W-:Y:S02]  /*a330*/  F2FP.BF16.F32.PACK_AB R78, R89, R88 ;  /* 0x00000058594e723e */ /* 0x002fe400000010ff */
[----:B------:R-:W-:Y:S01]  /*a340*/  IMAD R94, R68, 0x800000, R76 ;  /* 0x00800000445e7824 */ /* 0x000fe200078e024c */
[----:B------:R-:W-:Y:S01]  /*a350*/  F2FP.BF16.F32.PACK_AB R68, R149, R148 ;  /* 0x000000949544723e */ /* 0x000fe200000010ff */
[----:B------:R-:W-:Y:S01]  /*a360*/  IMAD R95, R69, 0x800000, R77 ;  /* 0x00800000455f7824 */ /* 0x000fe200078e024d */
[----:B------:R-:W-:Y:S02]  /*a370*/  F2FP.BF16.F32.PACK_AB R69, R151, R150 ;  /* 0x000000969745723e */ /* 0x000fe400000010ff */
[----:B------:R-:W1:Y:S01]  /*a380*/  MUFU.EX2 R93, R93 ;  /* 0x0000005d005d7308 */ /* 0x000e620000000800 */
[----:B------:R-:W-:-:S02]  /*a390*/  F2FP.BF16.F32.PACK_AB R76, R85, R84 ;  /* 0x00000054554c723e */ /* 0x000fc400000010ff */
[----:B------:R-:W-:Y:S02]  /*a3a0*/  F2FP.BF16.F32.PACK_AB R77, R87, R86 ;  /* 0x00000056574d723e */ /* 0x000fe400000010ff */
[----:B--2---:R-:W-:Y:S02]  /*a3b0*/  F2FP.BF16.F32.PACK_AB R79, R91, R90 ;  /* 0x0000005a5b4f723e */ /* 0x004fe400000010ff */
[----:B------:R-:W-:Y:S01]  /*a3c0*/  F2FP.BF16.F32.PACK_AB R83, R95, R94 ;  /* 0x0000005e5f53723e */ /* 0x000fe200000010ff */
[----:B------:R-:W-:Y:S08]  /*a3d0*/  MUFU.EX2 R98, R98 ;  /* 0x0000006200627308 */ /* 0x000ff00000000800 */
[----:B------:R-:W2:Y:S01]  /*a3e0*/  MUFU.EX2 R99, R99 ;  /* 0x0000006300637308 */ /* 0x000ea20000000800 */
[----:B-1----:R-:W-:-:S07]  /*a3f0*/  F2FP.BF16.F32.PACK_AB R80, R93, R92 ;  /* 0x0000005c5d50723e */ /* 0x002fce00000010ff */
[----:B------:R-:W-:Y:S08]  /*a400*/  MUFU.EX2 R110, R110 ;  /* 0x0000006e006e7308 */ /* 0x000ff00000000800 */
[----:B------:R-:W-:Y:S01]  /*a410*/  MUFU.EX2 R111, R111 ;  /* 0x0000006f006f7308 */ /* 0x000fe20000000800 */
[----:B--2---:R-:W-:-:S04]  /*a420*/  F2FP.BF16.F32.PACK_AB R81, R99, R98 ;  /* 0x000000626351723e */ /* 0x004fc800000010ff */
        /* <DEDUP_REMOVED lines=13> */
[--C-:B------:R-:W-:Y:S02]  /*a500*/  FFMA2 R44, R66.F32x2.HI_LO, UR5.F32, R161.reuse.F32 ;  /* 0x00000005422c7c49 */ /* 0x100fe400092000a1 */
[--C-:B------:R-:W-:Y:S02]  /*a510*/  FFMA2 R72, R46.F32x2.HI_LO, UR5.F32, R161.reuse.F32 ;  /* 0x000000052e487c49 */ /* 0x100fe400092000a1 */
[--C-:B------:R-:W-:Y:S01]  /*a520*/  FFMA2 R66, R62.F32x2.HI_LO, UR5.F32, R161.reuse.F32 ;  /* 0x000000053e427c49 */ /* 0x100fe200092000a1 */
[----:B------:R-:W-:Y:S01]  /*a530*/  FMNMX R44, R44, -127, !PT ;  /* 0xc2fe00002c2c7809 */ /* 0x000fe20007800000 */
[--C-:B------:R-:W-:Y:S01]  /*a540*/  FFMA2 R78, R4.F32x2.HI_LO, UR5.F32, R161.reuse.F32 ;  /* 0x00000005044e7c49 */ /* 0x100fe200092000a1 */
[----:B------:R1:W-:Y:S01]  /*a550*/  MUFU.EX2 R69, R37 ;  /* 0x0000002500457308 */ /* 0x0003e20000000800 */
[----:B------:R-:W-:Y:S01]  /*a560*/  FMNMX R45, R45, -127, !PT ;  /* 0xc2fe00002d2d7809 */ /* 0x000fe20007800000 */
[----:B------:R-:W-:-:S02]  /*a570*/  FFMA2 R80, R6.F32x2.HI_LO, UR5.F32, R161.F32 ;  /* 0x0000000506507c49 */ /* 0x000fc400092000a1 */
[----:B------:R-:W-:-:S04]  /*a580*/  FFMA2 R82, R8.F32x2.HI_LO, UR5.F32, R161.F32 ;  /* 0x0000000508527c49 */ /* 0x000fc800092000a1 */
[----:B------:R-:W-:Y:S08]  /*a590*/  MUFU.EX2 R70, R70 ;  /* 0x0000004600467308 */ /* 0x000ff00000000800 */
[----:B------:R-:W2:Y:S01]  /*a5a0*/  MUFU.EX2 R71, R71 ;  /* 0x0000004700477308 */ /* 0x000ea20000000800 */
[----:B-1----:R-:W-:-:S04]  /*a5b0*/  FADD2 R36, R76.F32x2.HI_LO, -12582912 ;  /* 0xcb4000004c24744b */ /* 0x002fc80000200000 */
[----:B------:R-:W-:Y:S02]  /*a5c0*/  FADD2 R42, R42.F32x2.HI_LO, -R36.F32x2.HI_LO ;  /* 0x800000242a2a724b */ /* 0x000fe40000000000 */
[----:B------:R-:W-:Y:S01]  /*a5d0*/  FADD2 R36, R74.F32x2.HI_LO, -12582912 ;  /* 0xcb4000004a24744b */ /* 0x000fe20000200000 */
[----:B------:R-:W-:Y:S03]  /*a5e0*/  MUFU.EX2 R72, R72 ;  /* 0x0000004800487308 */ /* 0x000fe60000000800 */
[----:B------:R-:W-:Y:S02]  /*a5f0*/  FADD2 R40, R40.F32x2.HI_LO, -R36.F32x2.HI_LO ;  /* 0x800000242828724b */ /* 0x000fe40000000000 */
[----:B------:R-:W-:-:S03]  /*a600*/  FADD2 R36, R64.F32x2.HI_LO, -12582912 ;  /* 0xcb4000004024744b */ /* 0x000fc60000200000 */
[----:B------:R-:W1:Y:S01]  /*a610*/  MUFU.EX2 R73, R73 ;  /* 0x0000004900497308 */ /* 0x000e620000000800 */
[----:B------:R-:W-:Y:S02]  /*a620*/  FADD2 R38, R38.F32x2.HI_LO, -R36.F32x2.HI_LO ;  /* 0x800000242626724b */ /* 0x000fe40000000000 */
[----:B------:R-:W-:-:S04]  /*a630*/  FFMA2 R36, R42.F32x2.HI_LO, R162.F32, 0.22756439447402954102 ;  /* 0x3e6906a42a247449 */ /* 0x000fc800012000a2 */
[-C--:B------:R-:W-:Y:S01]  /*a640*/  FFMA2 R36, R36.F32x2.HI_LO, R42.reuse.F32x2.HI_LO, 0.69514614343643188477 ;  /* 0x3f31f51924247449 */ /* 0x080fe2000020002a */
[----:B------:R-:W3:Y:S03]  /*a650*/  MUFU.EX2 R55, R55 ;  /* 0x0000003700377308 */ /* 0x000ee60000000800 */
[----:B------:R-:W-:Y:S02]  /*a660*/  FFMA2 R42, R36.F32x2.HI_LO, R42.F32x2.HI_LO, 1 ;  /* 0x3f800000242a7449 */ /* 0x000fe4000020002a */
[----:B------:R-:W-:Y:S02]  /*a670*/  FFMA2 R36, R40.F32x2.HI_LO, R162.F32, 0.22756439447402954102 ;  /* 0x3e6906a428247449 */ /* 0x000fe400012000a2 */
[----:B------:R-:W-:Y:S01]  /*a680*/  IMAD R76, R76, 0x800000, R42 ;  /* 0x008000004c4c7824 */ /* 0x000fe200078e022a */
[----:B------:R-:W-:Y:S01]  /*a690*/  MUFU.EX2 R56, R56 ;  /* 0x0000003800387308 */ /* 0x000fe20000000800 */
[----:B------:R-:W-:-:S02]  /*a6a0*/  FFMA2 R36, R36.F32x2.HI_LO, R40.F32x2.HI_LO, 0.69514614343643188477 ;  /* 0x3f31f51924247449 */ /* 0x000fc40000200028 */
[----:B------:R-:W-:Y:S02]  /*a6b0*/  IMAD R77, R77, 0x800000, R43 ;  /* 0x008000004d4d7824 */ /* 0x000fe400078e022b */
[----:B------:R-:W-:Y:S02]  /*a6c0*/  FFMA2 R40, R36.F32x2.HI_LO, R40.F32x2.HI_LO, 1 ;  /* 0x3f80000024287449 */ /* 0x000fe40000200028 */
[----:B------:R-:W-:Y:S01]  /*a6d0*/  FADD2.RM R36, R44.F32x2.HI_LO, 12582912 ;  /* 0x4b4000002c24744b */ /* 0x000fe20000204000 */
[----:B------:R-:W4:Y:S01]  /*a6e0*/  MUFU.EX2 R57, R57 ;  /* 0x0000003900397308 */ /* 0x000f220000000800 */
[----:B------:R-:W-:Y:S01]  /*a6f0*/  IMAD R74, R74, 0x800000, R40 ;  /* 0x008000004a4a7824 */ /* 0x000fe200078e0228 */
[----:B--2---:R-:W-:Y:S01]  /*a700*/  F2FP.BF16.F32.PACK_AB R40, R71, R70 ;  /* 0x000000464728723e */ /* 0x004fe200000010ff */
[----:B------:R-:W-:Y:S02]  /*a710*/  FADD2 R46, R36.F32x2.HI_LO, -12582912 ;  /* 0xcb400000242e744b */ /* 0x000fe40000200000 */
[----:B------:R-:W-:Y:S01]  /*a720*/  IMAD R75, R75, 0x800000, R41 ;  /* 0x008000004b4b7824 */ /* 0x000fe200078e0229 */
[----:B-1----:R-:W-:Y:S01]  /*a730*/  F2FP.BF16.F32.PACK_AB R41, R73, R72 ;  /* 0x000000484929723e */ /* 0x002fe200000010ff */
[----:B------:R-:W-:Y:S01]  /*a740*/  FADD2 R44, R44.F32x2.HI_LO, -R46.F32x2.HI_LO ;  /* 0x8000002e2c2c724b */ /* 0x000fe20000000000 */
[----:B------:R-:W-:Y:S01]  /*a750*/  MUFU.EX2 R58, R58 ;  /* 0x0000003a003a7308 */ /* 0x000fe20000000800 */
[----:B------:R-:W-:Y:S01]  /*a760*/  FFMA2 R46, R38.F32x2.HI_LO, R162.F32, 0.22756439447402954102 ;  /* 0x3e6906a4262e7449 */ /* 0x000fe200012000a2 */
[----:B------:R-:W-:-:S02]  /*a770*/  F2FP.BF16.F32.PACK_AB R42, R77, R76 ;  /* 0x0000004c4d2a723e */ /* 0x000fc400000010ff */
[----:B------:R-:W-:Y:S01]  /*a780*/  F2FP.BF16.F32.PACK_AB R43, R75, R74 ;  /* 0x0000004a4b2b723e */ /* 0x000fe200000010ff */
[----:B------:R-:W-:-:S03]  /*a790*/  FFMA2 R46, R46.F32x2.HI_LO, R38.F32x2.HI_LO, 0.69514614343643188477 ;  /* 0x3f31f5192e2e7449 */ /* 0x000fc60000200026 */
[----:B------:R-:W1:Y:S01]  /*a7a0*/  MUFU.EX2 R59, R59 ;  /* 0x0000003b003b7308 */ /* 0x000e620000000800 */
[----:B------:R-:W-:Y:S02]  /*a7b0*/  FFMA2 R38, R46.F32x2.HI_LO, R38.F32x2.HI_LO, 1 ;  /* 0x3f8000002e267449 */ /* 0x000fe40000200026 */
[----:B------:R-:W-:Y:S02]  /*a7c0*/  FFMA2 R46, R44.F32x2.HI_LO, R162.F32, 0.22756439447402954102 ;  /* 0x3e6906a42c2e7449 */ /* 0x000fe400012000a2 */
[----:B------:R-:W-:Y:S01]  /*a7d0*/  IMAD R64, R64, 0x800000, R38 ;  /* 0x0080000040407824 */ /* 0x000fe200078e0226 */
[----:B------:R-:W-:Y:S01]  /*a7e0*/  F2FP.BF16.F32.PACK_AB R38, R115, R114 ;  /* 0x000000727326723e */ /* 0x000fe200000010ff */
[----:B------:R-:W-:Y:S01]  /*a7f0*/  FFMA2 R46, R46.F32x2.HI_LO, R44.F32x2.HI_LO, 0.69514614343643188477 ;  /* 0x3f31f5192e2e7449 */ /* 0x000fe2000020002c */
[----:B------:R-:W-:Y:S01]  /*a800*/  MUFU.EX2 R60, R60 ;  /* 0x0000003c003c7308 */ /* 0x000fe20000000800 */
[----:B------:R-:W-:Y:S01]  /*a810*/  IMAD R65, R65, 0x800000, R39 ;  /* 0x0080000041417824 */ /* 0x000fe200078e0227 */
[----:B------:R-:W-:Y:S01]  /*a820*/  F2FP.BF16.F32.PACK_AB R39, R69, R68 ;  /* 0x000000444527723e */ /* 0x000fe200000010ff */
[----:B------:R-:W-:Y:S01]  /*a830*/  FFMA2 R62, R46.F32x2.HI_LO, R44.F32x2.HI_LO, 1 ;  /* 0x3f8000002e3e7449 */ /* 0x000fe2000020002c */
[----:B------:R-:W-:-:S02]  /*a840*/  F2FP.BF16.F32.PACK_AB R44, R53, R52 ;  /* 0x00000034352c723e */ /* 0x000fc400000010ff */
[----:B---3--:R-:W-:Y:S01]  /*a850*/  F2FP.BF16.F32.PACK_AB R45, R55, R54 ;  /* 0x00000036372d723e */ /* 0x008fe200000010ff */
[----:B------:R-:W-:Y:S01]  /*a860*/  IMAD R62, R36, 0x800000, R62 ;  /* 0x00800000243e7824 */ /* 0x000fe200078e023e */
[----:B------:R-:W2:Y:S01]  /*a870*/  MUFU.EX2 R61, R61 ;  /* 0x0000003d003d7308 */ /* 0x000ea20000000800 */
[----:B------:R-:W-:Y:S01]  /*a880*/  IMAD R63, R37, 0x800000, R63 ;  /* 0x00800000253f7824 */ /* 0x000fe200078e023f */
[----:B------:R-:W-:Y:S02]  /*a890*/  F2FP.BF16.F32.PACK_AB R36, R111, R110 ;  /* 0x0000006e6f24723e */ /* 0x000fe400000010ff */
[----:B------:R-:W-:Y:S02]  /*a8a0*/  F2FP.BF16.F32.PACK_AB R37, R113, R112 ;  /* 0x000000707125723e */ /* 0x000fe400000010ff */
[----:B----4-:R-:W-:Y:S02]  /*a8b0*/  F2FP.BF16.F32.PACK_AB R46, R57, R56 ;  /* 0x00000038392e723e */ /* 0x010fe400000010ff */
[----:B------:R-:W-:Y:S01]  /*a8c0*/  MUFU.EX2 R66, R66 ;  /* 0x0000004200427308 */ /* 0x000fe20000000800 */
[----:B-1----:R-:W-:-:S02]  /*a8d0*/  F2FP.BF16.F32.PACK_AB R47, R59, R58 ;  /* 0x0000003a3b2f723e */ /* 0x002fc400000010ff */
[----:B------:R-:W-:Y:S02]  /*a8e0*/  F2FP.BF16.F32.PACK_AB R50, R65, R64 ;  /* 0x000000404132723e */ /* 0x000fe400000010ff */
[----:B------:R-:W-:-:S03]  /*a8f0*/  F2FP.BF16.F32.PACK_AB R51, R63, R62 ;  /* 0x0000003e3f33723e */ /* 0x000fc600000010ff */
[----:B------:R-:W1:Y:S01]  /*a900*/  MUFU.EX2 R67, R67 ;  /* 0x0000004300437308 */ /* 0x000e620000000800 */
[----:B--2---:R-:W-:-:S07]  /*a910*/  F2FP.BF16.F32.PACK_AB R48, R61, R60 ;  /* 0x0000003c3d30723e */ /* 0x004fce00000010ff */
[----:B------:R-:W-:Y:S08]  /*a920*/  MUFU.EX2 R78, R78 ;  /* 0x0000004e004e7308 */ /* 0x000ff00000000800 */
[----:B------:R-:W2:Y:S01]  /*a930*/  MUFU.EX2 R79, R79 ;  /* 0x0000004f004f7308 */ /* 0x000ea20000000800 */
[----:B-1----:R-:W-:-:S04]  /*a940*/  F2FP.BF16.F32.PACK_AB R49, R67, R66 ;  /* 0x000000424331723e */ /* 0x002fc800000010ff */
[----:B------:R1:W-:Y:S01]  /*a950*/  STTM.x16 tmem[UR4], R36 ;  /* 0x00000024000079ed */ /* 0x0003e20008240004 */
[----:B------:R-:W-:Y:S01]  /*a960*/  R2UR UR4, R157 ;  /* 0x000000009d0472ca */ /* 0x000fe200000e0000 */
[----:B------:R-:W3:Y:S01]  /*a970*/  FENCE.VIEW.ASYNC.T ;  /* 0x00000000000073c6 */ /* 0x000ee20000000200 */
[----:B------:R-:W-:Y:S08]  /*a980*/  MUFU.EX2 R80, R80 ;  /* 0x0000005000507308 */ /* 0x000ff00000000800 */
[----:B------:R-:W4:Y:S01]  /*a990*/  MUFU.EX2 R81, R81 ;  /* 0x0000005100517308 */ /* 0x000f220000000800 */
[----:B--2---:R-:W-:-:S07]  /*a9a0*/  F2FP.BF16.F32.PACK_AB R4, R79, R78 ;  /* 0x0000004e4f04723e */ /* 0x004fce00000010ff */
[----:B------:R-:W-:Y:S08]  /*a9b0*/  MUFU.EX2 R82, R82 ;  /* 0x0000005200527308 */ /* 0x000ff00000000800 */
[----:B------:R-:W2:Y:S01]  /*a9c0*/  MUFU.EX2 R83, R83 ;  /* 0x0000005300537308 */ /* 0x000ea20000000800 */
[----:B----4-:R-:W-:-:S07]  /*a9d0*/  F2FP.BF16.F32.PACK_AB R5, R81, R80 ;  /* 0x000000505105723e */ /* 0x010fce00000010ff */
[----:B------:R-:W-:Y:S08]  /*a9e0*/  MUFU.EX2 R20, R20 ;  /* 0x0000001400147308 */ /* 0x000ff00000000800 */
[----:B------:R-:W4:Y:S01]  /*a9f0*/  MUFU.EX2 R21, R21 ;  /* 0x0000001500157308 */ /* 0x000f220000000800 */
[----:B--2---:R-:W-:-:S07]  /*aa00*/  F2FP.BF16.F32.PACK_AB R6, R83, R82 ;  /* 0x000000525306723e */ /* 0x004fce00000010ff */
[----:B------:R-:W-:Y:S01]  /*aa10*/  MUFU.EX2 R22, R22 ;  /* 0x0000001600167308 */ /* 0x000fe20000000800 */
[--C-:B-1----:R-:W-:Y:S02]  /*aa20*/  FFMA2 R38, R12.F32x2.HI_LO, UR5.F32, R161.reuse.F32 ;  /* 0x000000050c267c49 */ /* 0x102fe400092000a1 */
[----:B------:R-:W-:Y:S02]  /*aa30*/  IMAD.MOV.U32 R46, RZ, RZ, 0x1 ;  /* 0x00000001ff2e7424 */ /* 0x000fe400078e00ff */
[--C-:B------:R-:W-:Y:S02]  /*aa40*/  FFMA2 R40, R14.F32x2.HI_LO, UR5.F32, R161.reuse.F32 ;  /* 0x000000050e287c49 */ /* 0x100fe400092000a1 */
[--C-:B------:R-:W-:Y:S01]  /*aa50*/  FFMA2 R42, R16.F32x2.HI_LO, UR5.F32, R161.reuse.F32 ;  /* 0x00000005102a7c49 */ /* 0x100fe200092000a1 */
[----:B---3--:R1:W-:Y:S01]  /*aa60*/  SYNCS.ARRIVE.TRANS64.ART0 RZ, [UR7+0x68], R46 ;  /* 0x0000682effff79a7 */ /* 0x0083e20008500007 */
[----:B------:R-:W-:Y:S01]  /*aa70*/  FFMA2 R44, R18.F32x2.HI_LO, UR5.F32, R161.F32 ;  /* 0x00000005122c7c49 */ /* 0x000fe200092000a1 */
[----:B------:R-:W-:Y:S01]  /*aa80*/  MUFU.EX2 R36, R10 ;  /* 0x0000000a00247308 */ /* 0x000fe20000000800 */
[----:B----4-:R-:W-:-:S07]  /*aa90*/  F2FP.BF16.F32.PACK_AB R12, R21, R20 ;  /* 0x00000014150c723e */ /* 0x010fce00000010ff */
[----:B------:R-:W2:Y:S08]  /*aaa0*/  MUFU.EX2 R37, R11 ;  /* 0x0000000b00257308 */ /* 0x000eb00000000800 */
[----:B------:R-:W-:Y:S08]  /*aab0*/  MUFU.EX2 R38, R38 ;  /* 0x0000002600267308 */ /* 0x000ff00000000800 */
[----:B------:R-:W3:Y:S01]  /*aac0*/  MUFU.EX2 R39, R39 ;  /* 0x0000002700277308 */ /* 0x000ee20000000800 */
[----:B--2---:R-:W-:-:S07]  /*aad0*/  F2FP.BF16.F32.PACK_AB R7, R37, R36 ;  /* 0x000000242507723e */ /* 0x004fce00000010ff */
[----:B------:R-:W-:Y:S08]  /*aae0*/  MUFU.EX2 R40, R40 ;  /* 0x0000002800287308 */ /* 0x000ff00000000800 */
[----:B------:R-:W2:Y:S01]  /*aaf0*/  MUFU.EX2 R41, R41 ;  /* 0x0000002900297308 */ /* 0x000ea20000000800 */
[----:B---3--:R-:W-:-:S07]  /*ab00*/  F2FP.BF16.F32.PACK_AB R8, R39, R38 ;  /* 0x000000262708723e */ /* 0x008fce00000010ff */
[----:B------:R-:W-:Y:S08]  /*ab10*/  MUFU.EX2 R42, R42 ;  /* 0x0000002a002a7308 */ /* 0x000ff00000000800 */
[----:B------:R-:W3:Y:S01]  /*ab20*/  MUFU.EX2 R43, R43 ;  /* 0x0000002b002b7308 */ /* 0x000ee20000000800 */
[----:B--2---:R-:W-:-:S07]  /*ab30*/  F2FP.BF16.F32.PACK_AB R9, R41, R40 ;  /* 0x000000282909723e */ /* 0x004fce00000010ff */
[----:B------:R-:W-:Y:S08]  /*ab40*/  MUFU.EX2 R44, R44 ;  /* 0x0000002c002c7308 */ /* 0x000ff00000000800 */
[----:B------:R-:W2:Y:S01]  /*ab50*/  MUFU.EX2 R45, R45 ;  /* 0x0000002d002d7308 */ /* 0x000ea20000000800 */
[----:B---3--:R-:W-:-:S07]  /*ab60*/  F2FP.BF16.F32.PACK_AB R10, R43, R42 ;  /* 0x0000002a2b0a723e */ /* 0x008fce00000010ff */
[----:B------:R-:W3:Y:S08]  /*ab70*/  MUFU.EX2 R23, R23 ;  /* 0x0000001700177308 */ /* 0x000ef00000000800 */
[----:B------:R-:W-:Y:S01]  /*ab80*/  MUFU.EX2 R24, R24 ;  /* 0x0000001800187308 */ /* 0x000fe20000000800 */
[----:B--2---:R-:W-:-:S07]  /*ab90*/  F2FP.BF16.F32.PACK_AB R11, R45, R44 ;  /* 0x0000002c2d0b723e */ /* 0x004fce00000010ff */
        /* <DEDUP_REMOVED lines=16> */
[----:B--2---:R-:W-:Y:S02]  /*aca0*/  F2FP.BF16.F32.PACK_AB R18, R33, R32 ;  /* 0x000000202112723e */ /* 0x004fe400000010ff */
[----:B---3--:R-:W-:-:S04]  /*acb0*/  F2FP.BF16.F32.PACK_AB R19, R35, R34 ;  /* 0x000000222313723e */ /* 0x008fc800000010ff */
[----:B------:R1:W-:Y:S01]  /*acc0*/  STTM.x16 tmem[UR4], R4 ;  /* 0x00000004000079ed */ /* 0x0003e20008240004 */
[----:B------:R-:W-:Y:S01]  /*acd0*/  USHF.L.U32 UR4, UR10, 0x1f, URZ ;  /* 0x0000001f0a047899 */ /* 0x000fe200080006ff */
[----:B------:R-:W2:Y:S02]  /*ace0*/  FENCE.VIEW.ASYNC.T ;  /* 0x00000000000073c6 */ /* 0x000ea40000000200 */
[----:B--2---:R-:W-:-:S03]  /*acf0*/  NOP ;  /* 0x0000000000007918 */ /* 0x004fc60000000000 */
[----:B------:R-:W-:Y:S01]  /*ad00*/  IMAD.U32 R47, RZ, RZ, UR4 ;  /* 0x00000004ff2f7e24 */ /* 0x000fe2000f8e00ff */
[----:B------:R1:W-:Y:S03]  /*ad10*/  @P0 SYNCS.ARRIVE.TRANS64.ART0 RZ, [UR7+0x70], R46 ;  /* 0x0000702effff09a7 */ /* 0x0003e60008500007 */
[----:B------:R-:W2:Y:S02]  /*ad20*/  SYNCS.PHASECHK.TRANS64.TRYWAIT P0, [UR7+0x98], R47 ;  /* 0x0000982fff0075a7 */ /* 0x000ea40008001107 */
[----:B-12---:R-:W-:Y:S05]  /*ad30*/  @!P0 BRA `(.L_x_47) ;  /* 0x0000002800b88947 */ /* 0x006fea0003800000 */
.L_x_105:
[----:B------:R-:W-:Y:S01]  /*ad40*/  MOV R5, UR9 ;  /* 0x0000000900057c02 */ /* 0x000fe20008000f00 */
[----:B-1----:R-:W-:Y:S01]  /*ad50*/  FMUL R4, R163, R2 ;  /* 0x00000002a3047220 */ /* 0x002fe20000400000 */
[----:B------:R-:W-:Y:S01]  /*ad60*/  FADD2 R134, R134.F32x2.HI_LO, R142.F32x2.HI_LO ;  /* 0x0000008e8686724b */ /* 0x000fe20000000000 */
[----:B------:R-:W-:Y:S01]  /*ad70*/  UIADD3 UR8, UPT, UPT, UR8, 0x1, URZ ;  /* 0x0000000108087890 */ /* 0x000fe2000fffe0ff */
[----:B------:R-:W-:Y:S01]  /*ad80*/  FADD2 R136, R136.F32x2.HI_LO, R144.F32x2.HI_LO ;  /* 0x000000908888724b */ /* 0x000fe20000000000 */
[----:B------:R-:W-:Y:S01]  /*ad90*/  MOV R160, R155 ;  /* 0x0000009b00a07202 */ /* 0x000fe20000000f00 */
[----:B------:R-:W-:Y:S01]  /*ada0*/  FADD2 R4, R4.F32x2.HI_LO, R132.F32x2.HI_LO ;  /* 0x000000840404724b */ /* 0x000fe20000000000 */
[----:B------:R-:W-:Y:S01]  /*adb0*/  UISETP.NE.AND UP0, UPT, UR8, URZ, UPT ;  /* 0x000000ff0800728c */ /* 0x000fe2000bf05270 */
        /* <DEDUP_REMOVED lines=65> */
.L_x_45:
[----:B------:R-:W1:Y:S01]  /*b1d0*/  S2R R3, SR_TID.X ;  /* 0x0000000000037919 */ /* 0x000e620000002100 */
[----:B------:R-:W2:Y:S01]  /*b1e0*/  S2UR UR4, SR_CgaCtaId ;  /* 0x00000000000479c3 */ /* 0x000ea20000008800 */
[----:B------:R-:W-:Y:S01]  /*b1f0*/  UMOV UR5, 0x400 ;  /* 0x0000040000057882 */ /* 0x000fe20000000000 */
[----:B------:R-:W-:Y:S01]  /*b200*/  MOV R0, UR13 ;  /* 0x0000000d00007c02 */ /* 0x000fe20008000f00 */
[----:B--2---:R-:W-:Y:S01]  /*b210*/  ULEA UR4, UR4, UR5, 0x18 ;  /* 0x0000000504047291 */ /* 0x004fe2000f8ec0ff */
[----:B-1----:R-:W-:-:S05]  /*b220*/  IMAD.SHL.U32 R3, R3, 0x4, RZ ;  /* 0x0000000403037824 */ /* 0x002fca00078e00ff */
[----:B------:R-:W-:-:S05]  /*b230*/  LOP3.LUT R3, R3, 0x1fc, RZ, 0xc0, !PT ;  /* 0x000001fc03037812 */ /* 0x000fca00078ec0ff */
[----:B------:R1:W-:Y:S04]  /*b240*/  STS [R3+UR4+0xdc], R2 ;  /* 0x0000dc0203007988 */ /* 0x0003e80008000804 */
[----:B------:R1:W-:Y:S01]  /*b250*/  STS [R3+UR4+0x2dc], R155 ;  /* 0x0002dc9b03007988 */ /* 0x0003e20008000804 */
[----:B------:R1:W-:Y:S06]  /*b260*/  BAR.ARV R0, 0x40 ;  /* 0x000100000000751d */ /* 0x0003ec0000002000 */
.L_x_37:
[----:B-1----:R-:W1:Y:S01]  /*b270*/  S2R R3, SR_CgaCtaId ;  /* 0x0000000000037919 */ /* 0x002e620000008800 */
[----:B------:R-:W-:Y:S01]  /*b280*/  USHF.L.U32 UR4, UR10, 0x1f, URZ ;  /* 0x0000001f0a047899 */ /* 0x000fe200080006ff */
[----:B------:R-:W-:-:S04]  /*b290*/  MOV R0, 0x400 ;  /* 0x0000040000007802 */ /* 0x000fc80000000f00 */
[----:B-1----:R-:W-:Y:S01]  /*b2a0*/  LEA R3, R3, R0, 0x18 ;  /* 0x0000000003037211 */ /* 0x002fe200078ec0ff */
[----:B------:R-:W-:-:S04]  /*b2b0*/  IMAD.U32 R0, RZ, RZ, UR4 ;  /* 0x00000004ff007e24 */ /* 0x000fc8000f8e00ff */
[----:B------:R-:W1:Y:S02]  /*b2c0*/  SYNCS.PHASECHK.TRANS64.TRYWAIT P0, [R3+URZ+0x98], R0 ;  /* 0x00009800030075a7 */ /* 0x000e6400080011ff */
[----:B-1----:R-:W-:Y:S05]  /*b2d0*/  @!P0 BRA `(.L_x_49) ;  /* 0x0000002400708947 */ /* 0x002fea0003800000 */
.L_x_107:
[----:B------:R-:W-:Y:S06]  /*b2e0*/  BAR.ARV 0x2, 0x120 ;  /* 0x0084800000007b1d */ /* 0x000fec0000002000 */
.L_x_3:
[----:B------:R-:W-:-:S04]  /*b2f0*/  ULOP3.LUT UR4, UR47, 0xfffffffc, URZ, 0xc0, !UPT ;  /* 0xfffffffc2f047892 */ /* 0x000fc8000f8ec0ff */
[----:B------:R-:W-:-:S06]  /*b300*/  UISETP.NE.AND UP0, UPT, UR4, 0x8, UPT ;  /* 0x000000080400788c */ /* 0x000fcc000bf05270 */
[----:B------:R-:W-:-:S13]  /*b310*/  PLOP3.LUT P0, PT, PT, PT, UP0, 0x80, 0x8 ;  /* 0x000000000008781c */ /* 0x000fda0003f0f008 */
[----:B-1-3--:R-:W-:Y:S05]  /*b320*/  @P0 EXIT ;  /* 0x000000000000094d */ /* 0x00afea0003800000 */
[----:B------:R-:W-:-:S08]  /*b330*/  NOP ;  /* 0x0000000000007918 */ /* 0x000fd00000000000 */
[----:B------:R-:W1:-:S00]  /*b340*/  USETMAXREG.DEALLOC.CTAPOOL 0x48 ;  /* 0x00000048000079c8 */ /* 0x000e4000080e0500 */
[----:B------:R-:W3:Y:S01]  /*b350*/  S2UR UR11, SR_CTAID.X ;  /* 0x00000000000b79c3 */ /* 0x000ee20000002500 */
[----:B------:R-:W3:Y:S01]  /*b360*/  LDCU UR4, c[0x0][0x640] ;  /* 0x0000c800ff0477ac */ /* 0x000ee20008000800 */
[----:B-1----:R-:W1:Y:S01]  /*b370*/  S2R R3, SR_TID.X ;  /* 0x0000000000037919 */ /* 0x002e620000002100 */
[----:B------:R-:W-:Y:S02]  /*b380*/  IMAD.MOV.U32 R0, RZ, RZ, 0x1 ;  /* 0x00000001ff007424 */ /* 0x000fe400078e00ff */
[----:B------:R-:W-:Y:S01]  /*b390*/  HFMA2 R8, -RZ, RZ, 0, 5.9604644775390625e-08 ;  /* 0x00000001ff087431 */ /* 0x000fe200000001ff */
[----:B------:R-:W4:Y:S01]  /*b3a0*/  LDCU.U8 UR8, c[0x0][0x644] ;  /* 0x0000c880ff0877ac */ /* 0x000f220008000000 */
[----:B------:R-:W5:Y:S01]  /*b3b0*/  LDCU.U8 UR7, c[0x0][0x645] ;  /* 0x0000c8a0ff0777ac */ /* 0x000f620008000000 */
[----:B------:R-:W2:Y:S01]  /*b3c0*/  LDCU UR6, c[0x0][0x654] ;  /* 0x0000ca80ff0677ac */ /* 0x000ea20008000800 */
[----:B------:R-:W1:Y:S01]  /*b3d0*/  LDCU.U8 UR12, c[0x0][0x639] ;  /* 0x0000c720ff0c77ac */ /* 0x000e620008000000 */
[----:B------:R-:W1:Y:S01]  /*b3e0*/  LDCU.U8 UR14, c[0x0][0x638] ;  /* 0x0000c700ff0e77ac */ /* 0x000e620008000000 */
[----:B---3--:R-:W-:Y:S01]  /*b3f0*/  UIMAD.WIDE.U32 UR4, UR11, UR4, URZ ;  /* 0x000000040b0472a5 */ /* 0x008fe2000f8e00ff */
[----:B------:R-:W3:Y:S03]  /*b400*/  LDCU.U8 UR15, c[0x0][0x650] ;  /* 0x0000ca00ff0f77ac */ /* 0x000ee60008000000 */
[----:B------:R-:W-:Y:S01]  /*b410*/  UIADD3 UR4, UPT, UPT, -UR5, UR11, URZ ;  /* 0x0000000b05047290 */ /* 0x000fe2000fffe1ff */
[----:B------:R-:W2:Y:S01]  /*b420*/  LDCU.U8 UR13, c[0x0][0x651] ;  /* 0x0000ca20ff0d77ac */ /* 0x000ea20008000000 */
[C---:B-1----:R-:W-:Y:S01]  /*b430*/  IMAD.SHL.U32 R5, R3.reuse, 0x80, RZ ;  /* 0x0000008003057824 */ /* 0x042fe200078e00ff */
[----:B--2---:R-:W-:Y:S01]  /*b440*/  LOP3.LUT R2, R3, 0x7f, RZ, 0xc0, !PT ;  /* 0x0000007f03027812 */ /* 0x004fe200078ec0ff */
[----:B----4-:R-:W-:Y:S01]  /*b450*/  USHF.R.U32.HI UR4, URZ, UR8, UR4 ;  /* 0x00000008ff047299 */ /* 0x010fe20008011604 */
[----:B------:R-:W1:Y:S02]  /*b460*/  LDCU.64 UR8, c[0x0][0x630] ;  /* 0x0000c600ff0877ac */ /* 0x000e640008000a00 */
[----:B------:R-:W-:-:S02]  /*b470*/  LOP3.LUT R5, R5, 0xf80, RZ, 0xc0, !PT ;  /* 0x00000f8005057812 */ /* 0x000fc400078ec0ff */
[----:B------:R-:W-:Y:S01]  /*b480*/  SHF.R.U32.HI R44, RZ, 0x5, R2 ;  /* 0x00000005ff2c7819 */ /* 0x000fe20000011602 */
[----:B------:R-:W-:-:S04]  /*b490*/  UIADD3 UR4, UPT, UPT, UR5, UR4, URZ ;  /* 0x0000000405047290 */ /* 0x000fc8000fffe0ff */
[----:B-----5:R-:W-:Y:S01]  /*b4a0*/  USHF.R.U32.HI UR10, URZ, UR7, UR4 ;  /* 0x00000007ff0a7299 */ /* 0x020fe20008011604 */
[----:B------:R-:W-:Y:S01]  /*b4b0*/  IMAD R36, R44, 0x1000, R5 ;  /* 0x000010002c247824 */ /* 0x000fe200078e0205 */
[----:B------:R-:W2:Y:S02]  /*b4c0*/  LDCU UR7, c[0x0][0x63c] ;  /* 0x0000c780ff0777ac */ /* 0x000ea40008000800 */
[----:B------:R-:W-:Y:S02]  /*b4d0*/  UISETP.GE.AND UP0, UPT, UR10, UR6, UPT ;  /* 0x000000060a00728c */ /* 0x000fe4000bf06270 */
[----:B------:R-:W-:Y:S02]  /*b4e0*/  UIADD3 UR4, UPT, UPT, -UR10, URZ, URZ ;  /* 0x000000ff0a047290 */ /* 0x000fe4000fffe1ff */
[----:B---3--:R-:W-:Y:S01]  /*b4f0*/  USEL UR6, UR14, UR15, !UP0 ;  /* 0x0000000f0e067287 */ /* 0x008fe2000c000000 */
[----:B------:R-:W3:Y:S03]  /*b500*/  LDCU.U8 UR14, c[0x0][0x62c] ;  /* 0x0000c580ff0e77ac */ /* 0x000ee60008000000 */
[----:B------:R-:W-:-:S03]  /*b510*/  ULOP3.LUT UR6, UR6, 0xff, URZ, 0xc0, !UPT ;  /* 0x000000ff06067892 */ /* 0x000fc6000f8ec0ff */
[----:B-1----:R-:W1:Y:S01]  /*b520*/  @UP0 LDCU UR9, c[0x0][0x64c] ;  /* 0x0000c980ff0907ac */ /* 0x002e620008000800 */
[----:B--2---:R-:W-:Y:S01]  /*b530*/  UIMAD UR7, UR4, UR7, UR11 ;  /* 0x00000007040772a4 */ /* 0x004fe2000f8e020b */
[----:B------:R-:W2:Y:S03]  /*b540*/  @UP0 LDCU UR8, c[0x0][0x648] ;  /* 0x0000c900ff0807ac */ /* 0x000ea60008000800 */
[----:B-1----:R-:W-:Y:S02]  /*b550*/  UIMAD.WIDE.U32 UR4, UR7, UR9, URZ ;  /* 0x00000009070472a5 */ /* 0x002fe4000f8e00ff */
[----:B------:R-:W-:Y:S02]  /*b560*/  USEL UR9, UR12, UR13, !UP0 ;  /* 0x0000000d0c097287 */ /* 0x000fe4000c000000 */
[----:B------:R-:W-:Y:S01]  /*b570*/  UIADD3 UR4, UPT, UPT, UR7, -UR5, URZ ;  /* 0x8000000507047290 */ /* 0x000fe2000fffe0ff */
[----:B------:R-:W1:Y:S03]  /*b580*/  LDCU.64 UR12, c[0x0][0x620] ;  /* 0x0000c400ff0c77ac */ /* 0x000e660008000a00 */
[----:B------:R-:W-:-:S02]  /*b590*/  USHF.R.U32.HI UR4, URZ, UR6, UR4 ;  /* 0x00000006ff047299 */ /* 0x000fc40008011604 */
[----:B------:R-:W-:-:S03]  /*b5a0*/  ULOP3.LUT UR6, UR9, 0xff, URZ, 0xc0, !UPT ;  /* 0x000000ff09067892 */ /* 0x000fc6000f8ec0ff */
[----:B------:R-:W4:Y:S01]  /*b5b0*/  S2UR UR9, SR_CgaCtaId ;  /* 0x00000000000979c3 */ /* 0x000f220000008800 */
[----:B------:R-:W-:Y:S01]  /*b5c0*/  UIADD3 UR4, UPT, UPT, UR5, UR4, URZ ;  /* 0x0000000405047290 */ /* 0x000fe2000fffe0ff */
[----:B------:R-:W5:Y:S03]  /*b5d0*/  LDCU UR5, c[0x0][0x628] ;  /* 0x0000c500ff0577ac */ /* 0x000f660008000800 */
[----:B------:R-:W-:-:S04]  /*b5e0*/  USHF.R.U32.HI UR15, URZ, UR6, UR4 ;  /* 0x00000006ff0f7299 */ /* 0x000fc80008011604 */
[----:B------:R-:W-:-:S04]  /*b5f0*/  UIADD3 UR4, UPT, UPT, -UR15, URZ, URZ ;  /* 0x000000ff0f047290 */ /* 0x000fc8000fffe1ff */
[----:B--2---:R-:W-:Y:S01]  /*b600*/  UIMAD UR4, UR8, UR4, UR7 ;  /* 0x00000004080472a4 */ /* 0x004fe2000f8e0207 */
[----:B------:R-:W2:Y:S03]  /*b610*/  LDCU UR8, c[0x0][0x60c] ;  /* 0x0000c180ff0877ac */ /* 0x000ea60008000800 */
[----:B-1----:R-:W-:Y:S01]  /*b620*/  UIMAD UR6, UR10, UR12, UR4 ;  /* 0x0000000c0a0672a4 */ /* 0x002fe2000f8e0204 */
[----:B------:R-:W-:-:S03]  /*b630*/  UMOV UR7, 0x400 ;  /* 0x0000040000077882 */ /* 0x000fc60000000000 */
[----:B-----5:R-:W-:Y:S02]  /*b640*/  UIMAD.WIDE.U32 UR4, UR6, UR5, URZ ;  /* 0x00000005060472a5 */ /* 0x020fe4000f8e00ff */
[----:B----4-:R-:W-:Y:S01]  /*b650*/  ULEA UR7, UR9, UR7, 0x18 ;  /* 0x0000000709077291 */ /* 0x010fe2000f8ec0ff */
[----:B------:R-:W-:Y:S01]  /*b660*/  BAR.SYNC.DEFER_BLOCKING 0x2, 0x120 ;  /* 0x0084800000007b1d */ /* 0x000fe20000010000 */
[----:B------:R-:W-:-:S04]  /*b670*/  UIADD3 UR4, UPT, UPT, UR6, -UR5, URZ ;  /* 0x8000000506047290 */ /* 0x000fc8000fffe0ff */
[----:B---3--:R-:W-:Y:S01]  /*b680*/  USHF.R.U32.HI UR4, URZ, UR14, UR4 ;  /* 0x0000000eff047299 */ /* 0x008fe20008011604 */
[----:B------:R-:W1:Y:S01]  /*b690*/  LDCU.U8 UR14, c[0x0][0x62d] ;  /* 0x0000c5a0ff0e77ac */ /* 0x000e620008000000 */
[----:B--2---:R-:W-:Y:S02]  /*b6a0*/  UISETP.GE.AND UP0, UPT, UR11, UR8, UPT ;  /* 0x000000080b00728c */ /* 0x004fe4000bf06270 */
[----:B------:R-:W-:Y:S01]  /*b6b0*/  UIADD3 UR4, UPT, UPT, UR5, UR4, URZ ;  /* 0x0000000405047290 */ /* 0x000fe2000fffe0ff */
[----:B------:R2:W-:Y:S03]  /*b6c0*/  SYNCS.ARRIVE.TRANS64.ART0 RZ, [UR7+0x68], R0 ;  /* 0x00006800ffff79a7 */ /* 0x0005e60008500007 */
[----:B-1----:R-:W-:-:S04]  /*b6d0*/  USHF.R.U32.HI UR12, URZ, UR14, UR4 ;  /* 0x0000000eff0c7299 */ /* 0x002fc80008011604 */
[----:B------:R-:W-:-:S04]  /*b6e0*/  UIADD3 UR4, UPT, UPT, -UR12, URZ, URZ ;  /* 0x000000ff0c047290 */ /* 0x000fc8000fffe1ff */
[----:B------:R-:W-:Y:S01]  /*b6f0*/  UIMAD UR14, UR4, UR13, UR6 ;  /* 0x0000000d040e72a4 */ /* 0x000fe2000f8e0206 */
[----:B--2---:R-:W-:Y:S11]  /*b700*/  BRA.U UP0, `(.L_x_50) ;  /* 0x0000001500a47547 */ /* 0x004ff6000b800000 */
[----:B------:R-:W1:Y:S01]  /*b710*/  LDCU UR5, c[0x0][0x614] ;  /* 0x0000c280ff0577ac */ /* 0x000e620008000800 */
[----:B------:R-:W-:Y:S01]  /*b720*/  MOV R5, UR7 ;  /* 0x0000000700057c02 */ /* 0x000fe20008000f00 */
[----:B------:R-:W-:Y:S01]  /*b730*/  IMAD.SHL.U32 R44, R44, 0x200000, RZ ;  /* 0x002000002c2c7824 */ /* 0x000fe200078e00ff */
[----:B------:R-:W2:Y:S02]  /*b740*/  LDCU UR10, c[0x0][0x38c] ;  /* 0x00007180ff0a77ac */ /* 0x000ea40008000800 */
[----:B------:R-:W-:Y:S01]  /*b750*/  IADD3 R36, PT, PT, R5, 0x800, R36 ;  /* 0x0000080005247810 */ /* 0x000fe20007ffe024 */
[----:B------:R-:W3:Y:S01]  /*b760*/  LDCU UR6, c[0x0][0x380] ;  /* 0x00007000ff0677ac */ /* 0x000ee20008000800 */
[----:B------:R-:W-:Y:S01]  /*b770*/  ULOP3.LUT UR4, UR47, 0x3, URZ, 0xc0, !UPT ;  /* 0x000000032f047892 */ /* 0x000fe2000f8ec0ff */
[----:B------:R-:W-:Y:S01]  /*b780*/  UMOV UR18, 0x0 ;  /* 0x0000000000127882 */ /* 0x000fe20000000000 */
[----:B------:R-:W-:Y:S02]  /*b790*/  UMOV UR19, 0x1 ;  /* 0x0000000100137882 */ /* 0x000fe40000000000 */
[----:B------:R-:W-:-:S02]  /*b7a0*/  UIADD3 UR13, UPT, UPT, UR4, 0x3, URZ ;  /* 0x00000003040d7890 */ /* 0x000fc4000fffe0ff */
[----:B-1----:R-:W-:-:S04]  /*b7b0*/  UIADD3 UR5, UPT, UPT, -UR15, UR5, URZ ;  /* 0x000000050f057290 */ /* 0x002fc8000fffe1ff */
[----:B------:R-:W-:Y:S01]  /*b7c0*/  IMAD.U32 R37, RZ, RZ, UR13 ;  /* 0x0000000dff257e24 */ /* 0x000fe2000f8e00ff */
[----:B--2---:R-:W-:Y:S02]  /*b7d0*/  UISETP.GT.AND UP0, UPT, UR10, URZ, UPT ;  /* 0x000000ff0a00728c */ /* 0x004fe4000bf04270 */
[----:B------:R-:W-:Y:S02]  /*b7e0*/  UIADD3 UR11, UPT, UPT, UR10, -0x1, URZ ;  /* 0xffffffff0a0b7890 */ /* 0x000fe4000fffe0ff */
[----:B---3--:R-:W-:Y:S01]  /*b7f0*/  UIADD3 UR4, UPT, UPT, UR10, -UR6, URZ ;  /* 0x800000060a047290 */ /* 0x008fe2000fffe0ff */
[----:B------:R1:W-:Y:S01]  /*b800*/  BAR.SYNC.DEFER_BLOCKING R37, 0x40 ;  /* 0x000100250000751d */ /* 0x0003e20000010000 */
[----:B------:R-:W-:Y:S02]  /*b810*/  UIADD3 UR6, UPT, UPT, -UR10, URZ, URZ ;  /* 0x000000ff0a067290 */ /* 0x000fe4000fffe1ff */
[----:B------:R-:W-:Y:S02]  /*b820*/  ULEA UR4, UR5, UR4, 0x7 ;  /* 0x0000000405047291 */ /* 0x000fe4000f8e38ff */
[----:B------:R-:W-:-:S02]  /*b830*/  USHF.R.S32.HI UR5, URZ, 0x1f, UR6 ;  /* 0x0000001fff057899 */ /* 0x000fc40008011406 */
[----:B------:R-:W-:Y:S02]  /*b840*/  UIADD3 UR6, UPT, UPT, -UR4, URZ, URZ ;  /* 0x000000ff04067290 */ /* 0x000fe4000fffe1ff */
[----:B------:R-:W-:Y:S02]  /*b850*/  ULEA.HI UR10, UR5, -UR10, URZ, 0x7 ;  /* 0x8000000a050a7291 */ /* 0x000fe4000f8f38ff */
[----:B------:R-:W-:Y:S02]  /*b860*/  USHF.R.S32.HI UR5, URZ, 0x1f, UR6 ;  /* 0x0000001fff057899 */ /* 0x000fe40008011406 */
[----:B------:R-:W-:Y:S02]  /*b870*/  UIADD3 UR8, UPT, UPT, UR4, -0x1, URZ ;  /* 0xffffffff04087890 */ /* 0x000fe4000fffe0ff */
[----:B------:R-:W-:Y:S02]  /*b880*/  UISETP.GT.AND UP1, UPT, UR4, URZ, UPT ;  /* 0x000000ff0400728c */ /* 0x000fe4000bf24270 */
[----:B------:R-:W-:-:S02]  /*b890*/  USHF.R.S32.HI UR9, URZ, 0x1f, UR11 ;  /* 0x0000001fff097899 */ /* 0x000fc4000801140b */
[----:B------:R-:W-:Y:S02]  /*b8a0*/  ULEA.HI UR4, UR5, -UR4, URZ, 0x7 ;  /* 0x8000000405047291 */ /* 0x000fe4000f8f38ff */
[----:B------:R-:W-:Y:S02]  /*b8b0*/  USHF.R.S32.HI UR6, URZ, 0x1f, UR8 ;  /* 0x0000001fff067899 */ /* 0x000fe40008011408 */
[----:B------:R-:W-:Y:S01]  /*b8c0*/  ULEA.HI UR11, UR9, UR11, URZ, 0x7 ;  /* 0x0000000b090b7291 */ /* 0x000fe2000f8f38ff */
[----:B------:R1:W-:Y:S01]  /*b8d0*/  SYNCS.ARRIVE.TRANS64.ART0 RZ, [UR7+0x98], R0 ;  /* 0x00009800ffff79a7 */ /* 0x0003e20008500007 */
[----:B------:R-:W-:Y:S02]  /*b8e0*/  USHF.R.S32.HI UR4, URZ, 0x7, UR4 ;  /* 0x00000007ff047899 */ /* 0x000fe40008011404 */
[----:B------:R-:W-:Y:S02]  /*b8f0*/  USHF.R.S32.HI UR9, URZ, 0x7, UR10 ;  /* 0x00000007ff097899 */ /* 0x000fe4000801140a */
[----:B------:R-:W-:-:S02]  /*b900*/  ULEA.HI UR5, UR6, UR8, URZ, 0x7 ;  /* 0x0000000806057291 */ /* 0x000fc4000f8f38ff */
[----:B------:R-:W-:Y:S02]  /*b910*/  UIADD3 UR6, UPT, UPT, -UR4, URZ, URZ ;  /* 0x000000ff04067290 */ /* 0x000fe4000fffe1ff */
[----:B------:R-:W-:Y:S02]  /*b920*/  @UP0 UIMAD.WIDE UR16, UR11, 0x2000000, UR18 ;  /* 0x020000000b1008a5 */ /* 0x000fe4000f8e0212 */
[----:B------:R-:W-:Y:S02]  /*b930*/  ULEA.HI.SX32 UR5, UR5, 0x1, 0x19 ;  /* 0x0000000105057891 */ /* 0x000fe4000f8fcaff */
[----:B------:R-:W-:-:S05]  /*b940*/  UIADD3 UR4, UPT, UPT, -UR9, URZ, URZ ;  /* 0x000000ff09047290 */ /* 0x000fca000fffe1ff */
[----:B------:R-:W-:Y:S02]  /*b950*/  @!UP1 UMOV UR5, UR6 ;  /* 0x0000000600059c82 */ /* 0x000fe40008000000 */
[----:B------:R-:W-:Y:S02]  /*b960*/  @UP0 UMOV UR4, UR17 ;  /* 0x0000001100040c82 */ /* 0x000fe40008000000 */
[----:B------:R-:W-:-:S04]  /*b970*/  UISETP.LT.AND UP0, UPT, UR5, UR4, UPT ;  /* 0x000000040500728c */ /* 0x000fc8000bf01270 */
[----:B------:R-:W-:-:S04]  /*b980*/  USEL UR4, UR5, UR4, UP0 ;  /* 0x0000000405047287 */ /* 0x000fc80008000000 */
[----:B------:R-:W-:-:S09]  /*b990*/  UISETP.GE.AND UP0, UPT, UR4, 0x2, UPT ;  /* 0x000000020400788c */ /* 0x000fd2000bf06270 */
[----:B-1----:R-:W-:Y:S05]  /*b9a0*/  BRA.U !UP0, `(.L_x_51) ;  /* 0x0000000508807547 */ /* 0x002fea000b800000 */
[----:B------:R-:W-:Y:S01]  /*b9b0*/  LEA R38, R2, UR7, 0x2 ;  /* 0x0000000702267c11 */ /* 0x000fe2000f8e10ff */
[----:B------:R-:W-:-:S12]  /*b9c0*/  UIADD3 UR6, UPT, UPT, -UR4, URZ, URZ ;  /* 0x000000ff04067290 */ /* 0x000fd8000fffe1ff */
.L_x_53:
[----:B-1----:R1:W-:Y:S06]  /*b9d0*/  BAR.SYNC.DEFER_BLOCKING R37, 0x40 ;  /* 0x000100250000751d */ /* 0x0023ec0000010000 */
[----:B--2---:R-:W2:Y:S02]  /*b9e0*/  LDS R39, [R38+0xdc] ;  /* 0x0000dc0026277984 */ /* 0x004ea40000000800 */
[----:B--2---:R-:W-:-:S13]  /*b9f0*/  FSETP.GEU.AND P0, PT, R39, 1, PT ;  /* 0x3f8000002700780b */ /* 0x004fda0003f0e000 */
[----:B------:R-:W-:-:S04]  /*ba00*/  VOTE.ANY R4, PT, !P0 ;  /* 0x0000000000047806 */ /* 0x000fc800040e0100 */
[----:B------:R-:W-:-:S13]  /*ba10*/  ISETP.NE.AND P0, PT, R4, RZ, PT ;  /* 0x000000ff0400720c */ /* 0x000fda0003f05270 */
[----:B-1----:R-:W-:Y:S05]  /*ba20*/  @!P0 BRA `(.L_x_52) ;  /* 0x00000004004c8947 */ /* 0x002fea0003800000 */
[C---:B------:R-:W-:Y:S02]  /*ba30*/  R2UR UR4, R44.reuse ;  /* 0x000000002c0472ca */ /* 0x040fe400000e0000 */
[----:B------:R-:W-:-:S11]  /*ba40*/  R2UR UR5, R44 ;  /* 0x000000002c0572ca */ /* 0x000fd600000e0000 */
[----:B------:R-:W1:Y:S02]  /*ba50*/  LDTM.x16 R20, tmem[UR4+0x100] ;  /* 0x00010004001479ee */ /* 0x000e640008240000 */
[-C--:B-1----:R-:W-:Y:S02]  /*ba60*/  FMUL2 R20, R20.F32x2.HI_LO, R39.reuse.F32 ;  /* 0x000000271414724a */ /* 0x082fe40001000000 */
[-C--:B------:R-:W-:Y:S02]  /*ba70*/  FMUL2 R22, R22.F32x2.HI_LO, R39.reuse.F32 ;  /* 0x000000271616724a */ /* 0x080fe40001000000 */
[-C--:B------:R-:W-:Y:S02]  /*ba80*/  FMUL2 R24, R24.F32x2.HI_LO, R39.reuse.F32 ;  /* 0x000000271818724a */ /* 0x080fe40001000000 */
[-C--:B------:R-:W-:Y:S02]  /*ba90*/  FMUL2 R26, R26.F32x2.HI_LO, R39.reuse.F32 ;  /* 0x000000271a1a724a */ /* 0x080fe40001000000 */
[----:B------:R-:W-:-:S02]  /*baa0*/  FMUL2 R28, R28.F32x2.HI_LO, R39.F32 ;  /* 0x000000271c1c724a */ /* 0x000fc40001000000 */
[-C--:B------:R-:W-:Y:S02]  /*bab0*/  FMUL2 R30, R30.F32x2.HI_LO, R39.reuse.F32 ;  /* 0x000000271e1e724a */ /* 0x080fe40001000000 */
[-C--:B------:R-:W-:Y:S02]  /*bac0*/  FMUL2 R32, R32.F32x2.HI_LO, R39.reuse.F32 ;  /* 0x000000272020724a */ /* 0x080fe40001000000 */
[----:B------:R-:W-:-:S04]  /*bad0*/  FMUL2 R34, R34.F32x2.HI_LO, R39.F32 ;  /* 0x000000272222724a */ /* 0x000fc80001000000 */
[----:B------:R-:W-:Y:S01]  /*bae0*/  STTM.x16 tmem[UR5+0x100], R20 ;  /* 0x00010014000079ed */ /* 0x000fe20008240005 */
        /* <DEDUP_REMOVED lines=69> */
[----:B------:R1:W-:Y:S01]  /*bf40*/  STTM.x16 tmem[UR4+0x170], R4 ;  /* 0x00017004000079ed */ /* 0x0003e20008240004 */
[----:B------:R-:W2:Y:S02]  /*bf50*/  FENCE.VIEW.ASYNC.T ;  /* 0x00000000000073c6 */ /* 0x000ea40000000200 */
.L_x_52:
[----:B--2---:R2:W-:Y:S01]  /*bf60*/  SYNCS.ARRIVE.TRANS64.ART0 RZ, [UR7+0x68], R0 ;  /* 0x00006800ffff79a7 */ /* 0x0045e20008500007 */
[----:B------:R-:W-:-:S04]  /*bf70*/  UIADD3 UR6, UPT, UPT, UR6, 0x1, URZ ;  /* 0x0000000106067890 */ /* 0x000fc8000fffe0ff */
[----:B------:R-:W-:Y:S01]  /*bf80*/  UISETP.NE.AND UP0, UPT, UR6, -0x1, UPT ;  /* 0xffffffff0600788c */ /* 0x000fe2000bf05270 */
[----:B------:R2:W-:Y:S08]  /*bf90*/  SYNCS.ARRIVE.TRANS64.ART0 RZ, [UR7+0x98], R0 ;  /* 0x00009800ffff79a7 */ /* 0x0005f00008500007 */
[----:B------:R-:W-:Y:S05]  /*bfa0*/  BRA.U UP0, `(.L_x_53) ;  /* 0xfffffff900887547 */ /* 0x000fea000b83ffff */
.L_x_51:
[----:B------:R3:W-:Y:S01]  /*bfb0*/  BAR.SYNC.DEFER_BLOCKING R37, 0x40 ;  /* 0x000100250000751d */ /* 0x0007e20000010000 */
[----:B-1----:R-:W-:Y:S01]  /*bfc0*/  LEA R5, R2, UR7, 0x2 ;  /* 0x0000000702057c11 */ /* 0x002fe2000f8e10ff */
[----:B------:R-:W-:Y:S02]  /*bfd0*/  IMAD.MOV.U32 R40, RZ, RZ, 0x10 ;  /* 0x00000010ff287424 */ /* 0x000fe400078e00ff */
[----:B------:R-:W-:Y:S02]  /*bfe0*/  IMAD.MOV.U32 R49, RZ, RZ, 0x20 ;  /* 0x00000020ff317424 */ /* 0x000fe400078e00ff */
[----:B------:R-:W-:Y:S01]  /*bff0*/  IMAD.MOV.U32 R4, RZ, RZ, -0x80000000 ;  /* 0x80000000ff047424 */ /* 0x000fe200078e00ff */
[----:B------:R3:W1:Y:S04]  /*c000*/  LDS R46, [R5+0xdc] ;  /* 0x0000dc00052e7984 */ /* 0x0006680000000800 */
[----:B------:R3:W4:Y:S01]  /*c010*/  LDS R45, [R5+0x2dc] ;  /* 0x0002dc00052d7984 */ /* 0x0007220000000800 */
[----:B------:R3:W-:Y:S01]  /*c020*/  SYNCS.ARRIVE.TRANS64.ART0 RZ, [UR7+0x98], R0 ;  /* 0x00009800ffff79a7 */ /* 0x0007e20008500007 */
[----:B------:R-:W5:Y:S02]  /*c030*/  SYNCS.PHASECHK.TRANS64.TRYWAIT P2, [UR7+0x80], RZ ;  /* 0x000080ffff0075a7 */ /* 0x000f640008041107 */
[----:B-----5:R-:W-:-:S05]  /*c040*/  R2P PR, R3, 0x3 ;  /* 0x0000000303007804 */ /* 0x020fca0000000000 */
[----:B------:R-:W-:Y:S02]  /*c050*/  SEL R40, R40, 0xfffffff0, !P0 ;  /* 0xfffffff028287807 */ /* 0x000fe40004000000 */
[----:B------:R-:W-:Y:S01]  /*c060*/  SEL R49, R49, 0xffffffe0, !P1 ;  /* 0xffffffe031317807 */ /* 0x000fe20004800000 */
[----:B-1-34-:R-:W-:Y:S06]  /*c070*/  @!P2 BRA `(.L_x_54) ;  /* 0x000000180024a947 */ /* 0x01afec0003800000 */
.L_x_108:
[----:B------:R-:W1:Y:S01]  /*c080*/  SYNCS.PHASECHK.TRANS64.TRYWAIT P0, [UR7+0xa8], R4 ;  /* 0x0000a804ff0075a7 */ /* 0x000e620008001107 */
[----:B------:R-:W-:Y:S02]  /*c090*/  R2UR UR4, R44 ;  /* 0x000000002c0472ca */ /* 0x000fe400000e0000 */
[----:B------:R-:W-:Y:S01]  /*c0a0*/  FSETP.NE.AND P1, PT, R46, RZ, PT ;  /* 0x000000ff2e00720b */ /* 0x000fe20003f25000 */
[----:B-1----:R-:W-:-:S12]  /*c0b0*/  @!P0 BRA `(.L_x_55) ;  /* 0x0000001800288947 */ /* 0x002fd80003800000 */
.L_x_110:
[----:B------:R-:W3:Y:S01]  /*c0c0*/  LDTM.x16 R20, tmem[UR4+0x100] ;  /* 0x00010004001479ee */ /* 0x000ee20008240000 */
[----:B------:R-:W-:Y:S01]  /*c0d0*/  FSEL R47, R46, 1, P1 ;  /* 0x3f8000002e2f7808 */ /* 0x000fe20000800000 */
[----:B------:R-:W4:Y:S01]  /*c0e0*/  LDCU UR5, c[0x0][0x614] ;  /* 0x0000c280ff0577ac */ /* 0x000f220008000800 */
[----:B------:R-:W-:Y:S01]  /*c0f0*/  R2UR UR4, R44 ;  /* 0x000000002c0472ca */ /* 0x000fe200000e0000 */
[----:B------:R-:W-:Y:S01]  /*c100*/  @P1 MUFU.LG2 R46, R46 ;  /* 0x0000002e002e1308 */ /* 0x000fe20000000c00 */
[----:B------:R-:W-:Y:S01]  /*c110*/  SHF.R.U32.HI R55, RZ, 0x3, R36 ;  /* 0x00000003ff377819 */ /* 0x000fe20000011624 */
[----:B------:R-:W5:Y:S01]  /*c120*/  LDCU UR6, c[0x0][0x380] ;  /* 0x00007000ff0677ac */ /* 0x000f620008000800 */
[----:B------:R-:W-:Y:S01]  /*c130*/  LOP3.LUT P0, RZ, R3, 0x4, RZ, 0xc0, !PT ;  /* 0x0000000403ff7812 */ /* 0x000fe2000780c0ff */
[----:B------:R-:W-:Y:S01]  /*c140*/  BSSY.RECONVERGENT B0, `(.L_x_50) ;  /* 0x00000c5000007945 */ /* 0x000fe20003800200 */
[----:B------:R-:W-:-:S03]  /*c150*/  LOP3.LUT R55, R36, 0x70, R55, 0x78, !PT ;  /* 0x0000007024377812 */ /* 0x000fc600078e7837 */
[----:B------:R-:W3:Y:S01]  /*c160*/  MUFU.RCP R47, R47 ;  /* 0x0000002f002f7308 */ /* 0x000ee20000001000 */
[----:B------:R-:W-:Y:S01]  /*c170*/  IADD3 R48, PT, PT, R55, 0x40, RZ ;  /* 0x0000004037307810 */ /* 0x000fe20007ffe0ff */
[--C-:B------:R-:W-:Y:S02]  /*c180*/  IMAD.IADD R52, R40, 0x1, R55.reuse ;  /* 0x0000000128347824 */ /* 0x100fe400078e0237 */
[----:B------:R-:W-:-:S04]  /*c190*/  IMAD.IADD R53, R49, 0x1, R55 ;  /* 0x0000000131357824 */ /* 0x000fc800078e0237 */
[----:B------:R-:W-:Y:S02]  /*c1a0*/  IMAD.IADD R51, R40, 0x1, R53 ;  /* 0x0000000128337824 */ /* 0x000fe400078e0235 */
[----:B------:R-:W-:-:S04]  /*c1b0*/  @P0 VIADD R48, R55, 0xffffffc0 ;  /* 0xffffffc037300836 */ /* 0x000fc80000000000 */
[----:B------:R-:W-:Y:S01]  /*c1c0*/  IMAD.IADD R49, R49, 0x1, R48 ;  /* 0x0000000131317824 */ /* 0x000fe200078e0230 */
[----:B------:R-:W-:Y:S01]  /*c1d0*/  IADD3 R50, PT, PT, R40, R48, RZ ;  /* 0x0000003028327210 */ /* 0x000fe20007ffe0ff */
[-C--:B---3--:R-:W-:Y:S02]  /*c1e0*/  FMUL2 R26, R26.F32x2.HI_LO, R47.reuse.F32 ;  /* 0x0000002f1a1a724a */ /* 0x088fe40001000000 */
[----:B------:R-:W-:Y:S01]  /*c1f0*/  FMUL2 R24, R24.F32x2.HI_LO, R47.F32 ;  /* 0x0000002f1818724a */ /* 0x000fe20001000000 */
[----:B------:R-:W-:Y:S01]  /*c200*/  IADD3 R54, PT, PT, R40, R49, RZ ;  /* 0x0000003128367210 */ /* 0x000fe20007ffe0ff */
[-C--:B------:R-:W-:Y:S01]  /*c210*/  FMUL2 R22, R22.F32x2.HI_LO, R47.reuse.F32 ;  /* 0x0000002f1616724a */ /* 0x080fe20001000000 */
[----:B------:R-:W-:Y:S01]  /*c220*/  F2FP.BF16.F32.PACK_AB R7, R27, R26 ;  /* 0x0000001a1b07723e */ /* 0x000fe200000010ff */
[-C--:B------:R-:W-:Y:S01]  /*c230*/  FMUL2 R20, R20.F32x2.HI_LO, R47.reuse.F32 ;  /* 0x0000002f1414724a */ /* 0x080fe20001000000 */
[----:B------:R-:W-:Y:S01]  /*c240*/  F2FP.BF16.F32.PACK_AB R6, R25, R24 ;  /* 0x000000181906723e */ /* 0x000fe200000010ff */
[-C--:B------:R-:W-:Y:S01]  /*c250*/  FMUL2 R34, R34.F32x2.HI_LO, R47.reuse.F32 ;  /* 0x0000002f2222724a */ /* 0x080fe20001000000 */
[----:B-1----:R-:W-:Y:S01]  /*c260*/  F2FP.BF16.F32.PACK_AB R5, R23, R22 ;  /* 0x000000161705723e */ /* 0x002fe200000010ff */
[-C--:B------:R-:W-:Y:S01]  /*c270*/  FMUL2 R32, R32.F32x2.HI_LO, R47.reuse.F32 ;  /* 0x0000002f2020724a */ /* 0x080fe20001000000 */
[----:B------:R-:W-:Y:S01]  /*c280*/  F2FP.BF16.F32.PACK_AB R4, R21, R20 ;  /* 0x000000141504723e */ /* 0x000fe200000010ff */
[-C--:B------:R-:W-:Y:S01]  /*c290*/  FMUL2 R30, R30.F32x2.HI_LO, R47.reuse.F32 ;  /* 0x0000002f1e1e724a */ /* 0x080fe20001000000 */
[----:B------:R-:W1:Y:S01]  /*c2a0*/  LDTM.x16 R12, tmem[UR4+0x110] ;  /* 0x00011004000c79ee */ /* 0x000e620008240000 */
[----:B------:R-:W-:Y:S01]  /*c2b0*/  FMUL2 R28, R28.F32x2.HI_LO, R47.F32 ;  /* 0x0000002f1c1c724a */ /* 0x000fe20001000000 */
[----:B------:R-:W-:Y:S01]  /*c2c0*/  F2FP.BF16.F32.PACK_AB R35, R35, R34 ;  /* 0x000000222323723e */ /* 0x000fe200000010ff */
[----:B------:R3:W-:Y:S01]  /*c2d0*/  STS.128 [R55], R4 ;  /* 0x0000000437007388 */ /* 0x0007e20000000c00 */
[----:B------:R-:W-:-:S02]  /*c2e0*/  F2FP.BF16.F32.PACK_AB R34, R33, R32 ;  /* 0x000000202122723e */ /* 0x000fc400000010ff */
[----:B------:R-:W-:Y:S02]  /*c2f0*/  F2FP.BF16.F32.PACK_AB R33, R31, R30 ;  /* 0x0000001e1f21723e */ /* 0x000fe400000010ff */
[----:B------:R-:W-:-:S05]  /*c300*/  F2FP.BF16.F32.PACK_AB R32, R29, R28 ;  /* 0x0000001c1d20723e */ /* 0x000fca00000010ff */
[----:B------:R-:W-:Y:S01]  /*c310*/  STS.128 [R52], R32 ;  /* 0x0000002034007388 */ /* 0x000fe20000000c00 */
[-C--:B-1----:R-:W-:Y:S02]  /*c320*/  FMUL2 R18, R18.F32x2.HI_LO, R47.reuse.F32 ;  /* 0x0000002f1212724a */ /* 0x082fe40001000000 */
[-C--:B------:R-:W-:Y:S02]  /*c330*/  FMUL2 R16, R16.F32x2.HI_LO, R47.reuse.F32 ;  /* 0x0000002f1010724a */ /* 0x080fe40001000000 */
[-C--:B------:R-:W-:Y:S01]  /*c340*/  FMUL2 R14, R14.F32x2.HI_LO, R47.reuse.F32 ;  /* 0x0000002f0e0e724a */ /* 0x080fe20001000000 */
[----:B------:R-:W-:Y:S01]  /*c350*/  F2FP.BF16.F32.PACK_AB R31, R19, R18 ;  /* 0x00000012131f723e */ /* 0x000fe200000010ff */
[-C--:B------:R-:W-:Y:S01]  /*c360*/  FMUL2 R12, R12.F32x2.HI_LO, R47.reuse.F32 ;  /* 0x0000002f0c0c724a */ /* 0x080fe20001000000 */
[----:B------:R-:W-:Y:S01]  /*c370*/  F2FP.BF16.F32.PACK_AB R30, R17, R16 ;  /* 0x00000010111e723e */ /* 0x000fe200000010ff */
[-C--:B------:R-:W-:Y:S01]  /*c380*/  FMUL2 R26, R26.F32x2.HI_LO, R47.reuse.F32 ;  /* 0x0000002f1a1a724a */ /* 0x080fe20001000000 */
[----:B------:R-:W-:Y:S01]  /*c390*/  F2FP.BF16.F32.PACK_AB R29, R15, R14 ;  /* 0x0000000e0f1d723e */ /* 0x000fe200000010ff */
[-C--:B------:R-:W-:Y:S01]  /*c3a0*/  FMUL2 R24, R24.F32x2.HI_LO, R47.reuse.F32 ;  /* 0x0000002f1818724a */ /* 0x080fe20001000000 */
[----:B------:R-:W-:Y:S01]  /*c3b0*/  F2FP.BF16.F32.PACK_AB R28, R13, R12 ;  /* 0x0000000c0d1c723e */ /* 0x000fe200000010ff */
[-C--:B------:R-:W-:Y:S01]  /*c3c0*/  FMUL2 R22, R22.F32x2.HI_LO, R47.reuse.F32 ;  /* 0x0000002f1616724a */ /* 0x080fe20001000000 */
[----:B---3--:R-:W1:Y:S01]  /*c3d0*/  LDTM.x16 R4, tmem[UR4+0x120] ;  /* 0x00012004000479ee */ /* 0x008e620008240000 */
        /* <DEDUP_REMOVED lines=15> */
[----:B---3--:R-:W1:Y:S01]  /*c4d0*/  LDTM.x16 R20, tmem[UR4+0x130] ;  /* 0x00013004001479ee */ /* 0x008e620008240000 */
[----:B------:R-:W-:Y:S01]  /*c4e0*/  F2FP.BF16.F32.PACK_AB R8, R5, R4 ;  /* 0x000000040508723e */ /* 0x000fe200000010ff */
[-C--:B------:R-:W-:Y:S01]  /*c4f0*/  FMUL2 R16, R16.F32x2.HI_LO, R47.reuse.F32 ;  /* 0x0000002f1010724a */ /* 0x080fe20001000000 */
[----:B------:R-:W-:Y:S01]  /*c500*/  F2FP.BF16.F32.PACK_AB R7, R19, R18 ;  /* 0x000000121307723e */ /* 0x000fe200000010ff */
[----:B------:R-:W-:-:S02]  /*c510*/  FMUL2 R14, R14.F32x2.HI_LO, R47.F32 ;  /* 0x0000002f0e0e724a */ /* 0x000fc40001000000 */
[----:B------:R-:W-:Y:S01]  /*c520*/  FMUL2 R12, R12.F32x2.HI_LO, R47.F32 ;  /* 0x0000002f0c0c724a */ /* 0x000fe20001000000 */
[----:B------:R3:W-:Y:S01]  /*c530*/  STS.128 [R48], R8 ;  /* 0x0000000830007388 */ /* 0x0007e20000000c00 */
[----:B------:R-:W-:Y:S02]  /*c540*/  F2FP.BF16.F32.PACK_AB R6, R17, R16 ;  /* 0x000000101106723e */ /* 0x000fe400000010ff */
[----:B------:R-:W-:Y:S02]  /*c550*/  F2FP.BF16.F32.PACK_AB R5, R15, R14 ;  /* 0x0000000e0f05723e */ /* 0x000fe400000010ff */
[----:B------:R-:W-:-:S05]  /*c560*/  F2FP.BF16.F32.PACK_AB R4, R13, R12 ;  /* 0x0000000c0d04723e */ /* 0x000fca00000010ff */
[----:B------:R-:W-:Y:S01]  /*c570*/  STS.128 [R50], R4 ;  /* 0x0000000432007388 */ /* 0x000fe20000000c00 */
[-C--:B-1----:R-:W-:Y:S02]  /*c580*/  FMUL2 R26, R26.F32x2.HI_LO, R47.reuse.F32 ;  /* 0x0000002f1a1a724a */ /* 0x082fe40001000000 */
[-C--:B------:R-:W-:Y:S02]  /*c590*/  FMUL2 R24, R24.F32x2.HI_LO, R47.reuse.F32 ;  /* 0x0000002f1818724a */ /* 0x080fe40001000000 */
[-C--:B------:R-:W-:Y:S02]  /*c5a0*/  FMUL2 R22, R22.F32x2.HI_LO, R47.reuse.F32 ;  /* 0x0000002f1616724a */ /* 0x080fe40001000000 */
[-C--:B------:R-:W-:Y:S02]  /*c5b0*/  FMUL2 R20, R20.F32x2.HI_LO, R47.reuse.F32 ;  /* 0x0000002f1414724a */ /* 0x080fe40001000000 */
[-C--:B------:R-:W-:Y:S02]  /*c5c0*/  FMUL2 R34, R34.F32x2.HI_LO, R47.reuse.F32 ;  /* 0x0000002f2222724a */ /* 0x080fe40001000000 */
[----:B------:R-:W-:-:S02]  /*c5d0*/  FMUL2 R32, R32.F32x2.HI_LO, R47.F32 ;  /* 0x0000002f2020724a */ /* 0x000fc40001000000 */
[-C--:B------:R-:W-:Y:S01]  /*c5e0*/  FMUL2 R30, R30.F32x2.HI_LO, R47.reuse.F32 ;  /* 0x0000002f1e1e724a */ /* 0x080fe20001000000 */
[----:B------:R-:W-:Y:S01]  /*c5f0*/  F2FP.BF16.F32.PACK_AB R35, R35, R34 ;  /* 0x000000222323723e */ /* 0x000fe200000010ff */
[----:B------:R-:W-:Y:S01]  /*c600*/  FMUL2 R28, R28.F32x2.HI_LO, R47.F32 ;  /* 0x0000002f1c1c724a */ /* 0x000fe20001000000 */
[----:B---3--:R-:W-:Y:S02]  /*c610*/  F2FP.BF16.F32.PACK_AB R11, R27, R26 ;  /* 0x0000001a1b0b723e */ /* 0x008fe400000010ff */
[----:B------:R-:W-:Y:S02]  /*c620*/  F2FP.BF16.F32.PACK_AB R10, R25, R24 ;  /* 0x00000018190a723e */ /* 0x000fe400000010ff */
[----:B------:R-:W-:Y:S02]  /*c630*/  F2FP.BF16.F32.PACK_AB R9, R23, R22 ;  /* 0x000000161709723e */ /* 0x000fe400000010ff */
[----:B------:R-:W-:Y:S02]  /*c640*/  F2FP.BF16.F32.PACK_AB R8, R21, R20 ;  /* 0x000000141508723e */ /* 0x000fe400000010ff */
[----:B------:R-:W1:Y:S01]  /*c650*/  LDTM.x16 R12, tmem[UR4+0x140] ;  /* 0x00014004000c79ee */ /* 0x000e620008240000 */
[----:B------:R-:W-:-:S02]  /*c660*/  F2FP.BF16.F32.PACK_AB R34, R33, R32 ;  /* 0x000000202122723e */ /* 0x000fc400000010ff */
[----:B------:R-:W-:Y:S01]  /*c670*/  F2FP.BF16.F32.PACK_AB R33, R31, R30 ;  /* 0x0000001e1f21723e */ /* 0x000fe200000010ff */
[----:B------:R3:W-:Y:S01]  /*c680*/  STS.128 [R49], R8 ;  /* 0x0000000831007388 */ /* 0x0007e20000000c00 */
        /* <DEDUP_REMOVED lines=16> */
[----:B------:R3:W-:Y:S01]  /*c790*/  STS.128 [R55+0x4000], R28 ;  /* 0x0040001c37007388 */ /* 0x0007e20000000c00 */
[----:B------:R-:W-:-:S02]  /*c7a0*/  F2FP.BF16.F32.PACK_AB R42, R25, R24 ;  /* 0x00000018192a723e */ /* 0x000fc400000010ff */
[----:B------:R-:W-:Y:S02]  /*c7b0*/  F2FP.BF16.F32.PACK_AB R41, R23, R22 ;  /* 0x000000161729723e */ /* 0x000fe400000010ff */
[----:B------:R-:W-:-:S05]  /*c7c0*/  F2FP.BF16.F32.PACK_AB R40, R21, R20 ;  /* 0x000000141528723e */ /* 0x000fca00000010ff */
[----:B------:R-:W-:Y:S01]  /*c7d0*/  STS.128 [R52+0x4000], R40 ;  /* 0x0040002834007388 */ /* 0x000fe20000000c00 */
        /* <DEDUP_REMOVED lines=14> */
[----:B------:R3:W-:Y:S01]  /*c8c0*/  STS.128 [R53+0x4000], R8 ;  /* 0x0040000835007388 */ /* 0x0007e20000000c00 */
[----:B------:R-:W-:Y:S02]  /*c8d0*/  F2FP.BF16.F32.PACK_AB R38, R17, R16 ;  /* 0x000000101126723e */ /* 0x000fe400000010ff */
        /* <DEDUP_REMOVED lines=15> */
[----:B---3--:R-:W1:Y:S01]  /*c9d0*/  LDTM.x16 R4, tmem[UR4+0x170] ;  /* 0x00017004000479ee */ /* 0x008e620008240000 */
[----:B------:R-:W-:Y:S01]  /*c9e0*/  FMUL2 R28, R28.F32x2.HI_LO, R47.F32 ;  /* 0x0000002f1c1c724a */ /* 0x000fe20001000000 */
[----:B------:R-:W-:Y:S01]  /*c9f0*/  F2FP.BF16.F32.PACK_AB R34, R33, R32 ;  /* 0x000000202122723e */ /* 0x000fe200000010ff */
[----:B------:R-:W-:Y:S01]  /*ca00*/  ULOP3.LUT UR4, URZ, UR15, URZ, 0x33, !UPT ;  /* 0x0000000fff047292 */ /* 0x000fe2000f8e33ff */
[----:B------:R-:W-:Y:S01]  /*ca10*/  F2FP.BF16.F32.PACK_AB R33, R31, R30 ;  /* 0x0000001e1f21723e */ /* 0x000fe200000010ff */
[----:B------:R-:W-:Y:S01]  /*ca20*/  STS.128 [R48+0x4000], R24 ;  /* 0x0040001830007388 */ /* 0x000fe20000000c00 */
[----:B------:R-:W-:Y:S01]  /*ca30*/  F2FP.BF16.F32.PACK_AB R32, R29, R28 ;  /* 0x0000001c1d20723e */ /* 0x000fe200000010ff */
[----:B----4-:R-:W-:-:S04]  /*ca40*/  UIADD3 UR4, UPT, UPT, UR4, UR5, URZ ;  /* 0x0000000504047290 */ /* 0x010fc8000fffe0ff */
[----:B------:R-:W-:Y:S01]  /*ca50*/  STS.128 [R50+0x4000], R32 ;  /* 0x0040002032007388 */ /* 0x000fe20000000c00 */
[----:B------:R-:W-:-:S04]  /*ca60*/  USHF.L.U32 UR4, UR4, 0x7, URZ ;  /* 0x0000000704047899 */ /* 0x000fc800080006ff */
[----:B-----5:R-:W-:-:S06]  /*ca70*/  UIADD3 UR5, UPT, UPT, -UR4, UR6, URZ ;  /* 0x0000000604057290 */ /* 0x020fcc000fffe1ff */
[----:B------:R-:W-:Y:S01]  /*ca80*/  ISETP.LT.AND P0, PT, R2, UR5, PT ;  /* 0x0000000502007c0c */ /* 0x000fe2000bf01270 */
[-C--:B-1----:R-:W-:Y:S02]  /*ca90*/  FMUL2 R20, R4.F32x2.HI_LO, R47.reuse.F32 ;  /* 0x0000002f0414724a */ /* 0x082fe40001000000 */
[-C--:B------:R-:W-:Y:S02]  /*caa0*/  FMUL2 R4, R6.F32x2.HI_LO, R47.reuse.F32 ;  /* 0x0000002f0604724a */ /* 0x080fe40001000000 */
        /* <DEDUP_REMOVED lines=9> */
[----:B------:R-:W-:Y:S01]  /*cb40*/  FMUL2 R16, R16.F32x2.HI_LO, R47.F32 ;  /* 0x0000002f1010724a */ /* 0x000fe20001000000 */
[----:B------:R-:W-:-:S02]  /*cb50*/  F2FP.BF16.F32.PACK_AB R11, R19, R18 ;  /* 0x00000012130b723e */ /* 0x000fc400000010ff */
[----:B------:R-:W-:Y:S01]  /*cb60*/  F2FP.BF16.F32.PACK_AB R9, R15, R14 ;  /* 0x0000000e0f09723e */ /* 0x000fe200000010ff */
[----:B------:R-:W-:Y:S01]  /*cb70*/  STS.128 [R49+0x4000], R4 ;  /* 0x0040000431007388 */ /* 0x000fe20000000c00 */
[----:B------:R-:W-:Y:S01]  /*cb80*/  F2FP.BF16.F32.PACK_AB R10, R17, R16 ;  /* 0x00000010110a723e */ /* 0x000fe200000010ff */
[----:B------:R-:W1:Y:S01]  /*cb90*/  @P1 LDC R14, c[0x0][0x600] ;  /* 0x00018000ff0e1b82 */ /* 0x000e620000000800 */
[----:B------:R-:W-:-:S05]  /*cba0*/  F2FP.BF16.F32.PACK_AB R8, R13, R12 ;  /* 0x0000000c0d08723e */ /* 0x000fca00000010ff */
[----:B------:R3:W-:Y:S01]  /*cbb0*/  STS.128 [R54+0x4000], R8 ;  /* 0x0040000836007388 */ /* 0x0007e20000000c00 */
[----:B------:R4:W-:Y:S06]  /*cbc0*/  MEMBAR.ALL.CTA ;  /* 0x0000000000007992 */ /* 0x0009ec0000008000 */
[----:B----4-:R-:W4:Y:S01]  /*cbd0*/  FENCE.VIEW.ASYNC.S ;  /* 0x00000000000073c6 */ /* 0x010f220000000000 */
[----:B-1----:R-:W-:Y:S01]  /*cbe0*/  @P1 FFMA R14, R45, R14, R46 ;  /* 0x0000000e2d0e1223 */ /* 0x002fe2000000002e */
[----:B----4-:R-:W-:Y:S01]  /*cbf0*/  SYNCS.ARRIVE.TRANS64.ART0 RZ, [UR7+0x68], R0 ;  /* 0x00006800ffff79a7 */ /* 0x010fe20008500007 */
[----:B---3--:R-:W-:Y:S01]  /*cc00*/  MOV R8, RZ ;  /* 0x000000ff00087202 */ /* 0x008fe20000000f00 */
[----:B------:R1:W-:Y:S02]  /*cc10*/  SYNCS.ARRIVE.TRANS64.ART0 RZ, [UR7+0xa0], R0 ;  /* 0x0000a000ffff79a7 */ /* 0x0003e40008500007 */
[----:B-12---:R-:W-:-:S02]  /*cc20*/  IMAD.MOV.U32 R0, RZ, RZ, -0x800000 ;  /* 0xff800000ff007424 */ /* 0x006fc400078e00ff */
[----:B------:R-:W-:Y:S01]  /*cc30*/  @P1 FMUL R0, R14, 0.69314718246459960938 ;  /* 0x3f3172180e001820 */ /* 0x000fe20000400000 */
[----:B------:R-:W-:Y:S06]  /*cc40*/  @!P0 BRA `(.L_x_56) ;  /* 0x0000000000508947 */ /* 0x000fec0003800000 */
[----:B------:R-:W1:Y:S01]  /*cc50*/  LDC.64 R6, c[0x0][0x3c8] ;  /* 0x0000f200ff067b82 */ /* 0x000e620000000a00 */
[----:B------:R-:W-:Y:S01]  /*cc60*/  HFMA2 R3, -RZ, RZ, 0, 0 ;  /* 0x00000000ff037431 */ /* 0x000fe200000001ff */
[----:B------:R-:W-:Y:S02]  /*cc70*/  USHF.R.S32.HI UR5, URZ, 0x1f, UR14 ;  /* 0x0000001fff057899 */ /* 0x000fe4000801140e */
[----:B------:R-:W-:Y:S01]  /*cc80*/  USHF.R.S32.HI UR10, URZ, 0x1f, UR12 ;  /* 0x0000001fff0a7899 */ /* 0x000fe2000801140c */
[----:B------:R-:W2:Y:S03]  /*cc90*/  LDCU.64 UR8, c[0x0][0x3b0] ;  /* 0x00007600ff0877ac */ /* 0x000ea60008000a00 */
[----:B------:R-:W3:Y:S01]  /*cca0*/  LDC.64 R4, c[0x0][0x3d0] ;  /* 0x0000f400ff047b82 */ /* 0x000ee20000000a00 */
[----:B------:R-:W-:Y:S01]  /*ccb0*/  USHF.R.S32.HI UR6, URZ, 0x1f, UR4 ;  /* 0x0000001fff067899 */ /* 0x000fe20008011404 */
[----:B-1----:R-:W-:-:S04]  /*ccc0*/  IMAD.WIDE.U32 R2, R6, UR14, R2 ;  /* 0x0000000e06027c25 */ /* 0x002fc8000f8e0002 */
[----:B------:R-:W-:-:S04]  /*ccd0*/  IMAD R6, R6, UR5, RZ ;  /* 0x0000000506067c24 */ /* 0x000fc8000f8e02ff */
[----:B------:R-:W-:Y:S01]  /*cce0*/  IMAD R7, R7, UR14, R6 ;  /* 0x0000000e07077c24 */ /* 0x000fe2000f8e0206 */
[----:B------:R-:W-:Y:S01]  /*ccf0*/  IADD3 R6, P0, PT, R2, UR4, RZ ;  /* 0x0000000402067c10 */ /* 0x000fe2000ff1e0ff */
[C---:B---3--:R-:W-:Y:S01]  /*cd00*/  IMAD R2, R4.reuse, UR10, RZ ;  /* 0x0000000a04027c24 */ /* 0x048fe2000f8e02ff */
[----:B------:R-:W1:Y:S02]  /*cd10*/  LDCU.64 UR10, c[0x0][0x358] ;  /* 0x00006b00ff0a77ac */ /* 0x000e640008000a00 */
[----:B------:R-:W-:Y:S01]  /*cd20*/  IADD3.X R7, PT, PT, R3, UR6, R7, P0, !PT ;  /* 0x0000000603077c10 */ /* 0x000fe200087fe407 */
[----:B------:R-:W-:Y:S02]  /*cd30*/  IMAD R2, R5, UR12, R2 ;  /* 0x0000000c05027c24 */ /* 0x000fe4000f8e0202 */
[----:B------:R-:W-:-:S05]  /*cd40*/  IMAD.WIDE.U32 R6, R4, UR12, R6 ;  /* 0x0000000c04067c25 */ /* 0x000fca000f8e0006 */
[----:B------:R-:W-:Y:S02]  /*cd50*/  IADD3 R3, PT, PT, R7, R2, RZ ;  /* 0x0000000207037210 */ /* 0x000fe40007ffe0ff */
[----:B--2---:R-:W-:-:S04]  /*cd60*/  LEA R2, P0, R6, UR8, 0x2 ;  /* 0x0000000806027c11 */ /* 0x004fc8000f8010ff */
[----:B------:R-:W-:-:S05]  /*cd70*/  LEA.HI.X R3, R6, UR9, R3, 0x2, P0 ;  /* 0x0000000906037c11 */ /* 0x000fca00080f1403 */
[----:B-1----:R1:W-:Y:S04]  /*cd80*/  STG.E desc[UR10][R2.64], R0 ;  /* 0x0000000002007986 */ /* 0x0023e8000c10190a */
.L_x_56:
[----:B------:R-:W-:Y:S05]  /*cd90*/  BSYNC.RECONVERGENT B0 ;  /* 0x0000000000007941 */ /* 0x000fea0003800200 */
.L_x_50:
[----:B------:R-:W-:-:S04]  /*cda0*/  SHF.L.U32 R8, R8, 0x1f, RZ ;  /* 0x0000001f08087819 */ /* 0x000fc800000006ff */
[----:B------:R-:W2:Y:S02]  /*cdb0*/  SYNCS.PHASECHK.TRANS64.TRYWAIT P0, [UR7+0xa8], R8 ;  /* 0x0000a808ff0075a7 */ /* 0x000ea40008001107 */
[----:B--2---:R-:W-:Y:S05]  /*cdc0*/  @!P0 BRA `(.L_x_57) ;  /* 0x0000000c00008947 */ /* 0x004fea0003800000 */
.L_x_112:
[----:B------:R-:W-:Y:S06]  /*cdd0*/  BAR.ARV 0x2, 0x120 ;  /* 0x0084800000007b1d */ /* 0x000fec0000002000 */
[----:B------:R-:W-:Y:S05]  /*cde0*/  EXIT ;  /* 0x000000000000794d */ /* 0x000fea0003800000 */
.L_x_6:
[----:B------:R-:W-:-:S07]  /*cdf0*/  MOV R2, UR4 ;  /* 0x0000000400027c02 */ /* 0x000fce0008000f00 */
.L_x_58:
[----:B-1----:R1:W2:Y:S02]  /*ce00*/  SYNCS.PHASECHK.TRANS64.TRYWAIT P0, [R2+URZ+0xa0], RZ ;  /* 0x0000a0ff020075a7 */ /* 0x0022a400080011ff */
[----:B--2---:R-:W-:Y:S05]  /*ce10*/  @!P0 NANOSLEEP.SYNCS 0x989680 ;  /* 0x009896800000895d */ /* 0x004fea0003900000 */
[----:B------:R-:W2:Y:S02]  /*ce20*/  @!P0 SYNCS.PHASECHK.TRANS64 P0, [R2+URZ+0xa0], RZ ;  /* 0x0000a0ff020085a7 */ /* 0x000ea400080010ff */
[----:B--2---:R-:W-:Y:S05]  /*ce30*/  @!P0 BRA `(.L_x_58) ;  /* 0xfffffffc00f08947 */ /* 0x004fea000383ffff */
[----:B------:R-:W-:Y:S05]  /*ce40*/  BRA `(.L_x_59) ;  /* 0xffffff3c00207947 */ /* 0x000fea000383ffff */
.L_x_12:
[----:B------:R-:W-:-:S07]  /*ce50*/  MOV R2, UR18 ;  /* 0x0000001200027c02 */ /* 0x000fce0008000f00 */
.L_x_60:
[----:B--2---:R2:W3:Y:S02]  /*ce60*/  SYNCS.PHASECHK.TRANS64.TRYWAIT P0, [R2+URZ], RZ ;  /* 0x000000ff020075a7 */ /* 0x0044e400080011ff */
[----:B---3--:R-:W-:Y:S05]  /*ce70*/  @!P0 NANOSLEEP.SYNCS 0x989680 ;  /* 0x009896800000895d */ /* 0x008fea0003900000 */
[----:B------:R-:W3:Y:S02]  /*ce80*/  @!P0 SYNCS.PHASECHK.TRANS64 P0, [R2+URZ], RZ ;  /* 0x000000ff020085a7 */ /* 0x000ee400080010ff */
[----:B---3--:R-:W-:Y:S05]  /*ce90*/  @!P0 BRA `(.L_x_60) ;  /* 0xfffffffc00f08947 */ /* 0x008fea000383ffff */
[----:B------:R-:W-:Y:S05]  /*cea0*/  BRA `(.L_x_61) ;  /* 0xffffff4000bc7947 */ /* 0x000fea000383ffff */
.L_x_13:
[----:B------:R-:W-:-:S07]  /*ceb0*/  MOV R2, UR18 ;  /* 0x0000001200027c02 */ /* 0x000fce0008000f00 */
.L_x_62:
[----:B--2---:R2:W3:Y:S02]  /*cec0*/  SYNCS.PHASECHK.TRANS64.TRYWAIT P0, [R2+URZ+0x10], RZ ;  /* 0x000010ff020075a7 */ /* 0x0044e400080011ff */
[----:B---3--:R-:W-:Y:S05]  /*ced0*/  @!P0 NANOSLEEP.SYNCS 0x989680 ;  /* 0x009896800000895d */ /* 0x008fea0003900000 */
[----:B------:R-:W3:Y:S02]  /*cee0*/  @!P0 SYNCS.PHASECHK.TRANS64 P0, [R2+URZ+0x10], RZ ;  /* 0x000010ff020085a7 */ /* 0x000ee400080010ff */
[----:B---3--:R-:W-:Y:S05]  /*cef0*/  @!P0 BRA `(.L_x_62) ;  /* 0xfffffffc00f08947 */ /* 0x008fea000383ffff */
[----:B------:R-:W-:Y:S05]  /*cf00*/  BRA `(.L_x_63) ;  /* 0xffffff4400fc7947 */ /* 0x000fea000383ffff */
.L_x_15:
[----:B------:R-:W-:Y:S02]  /*cf10*/  MOV R10, UR17 ;  /* 0x00000011000a7c02 */ /* 0x000fe40008000f00 */
[----:B------:R-:W-:Y:S07]  /*cf20*/  MOV R18, R19 ;  /* 0x0000001300127202 */ /* 0x000fee0000000f00 */
.L_x_64:
[----:B--2---:R2:W3:Y:S02]  /*cf30*/  SYNCS.PHASECHK.TRANS64.TRYWAIT P0, [R10+URZ+0x10], R19 ;  /* 0x000010130a0075a7 */ /* 0x0044e400080011ff */
[----:B---3--:R-:W-:Y:S05]  /*cf40*/  @!P0 NANOSLEEP.SYNCS 0x989680 ;  /* 0x009896800000895d */ /* 0x008fea0003900000 */
[----:B------:R-:W3:Y:S02]  /*cf50*/  @!P0 SYNCS.PHASECHK.TRANS64 P0, [R10+URZ+0x10], R19 ;  /* 0x000010130a0085a7 */ /* 0x000ee400080010ff */
[----:B---3--:R-:W-:Y:S05]  /*cf60*/  @!P0 BRA `(.L_x_64) ;  /* 0xfffffffc00f08947 */ /* 0x008fea000383ffff */
[----:B------:R-:W-:Y:S05]  /*cf70*/  BRA `(.L_x_65) ;  /* 0xffffff4800dc7947 */ /* 0x000fea000383ffff */
.L_x_16:
[----:B------:R-:W-:Y:S02]  /*cf80*/  MOV R11, UR18 ;  /* 0x00000012000b7c02 */ /* 0x000fe40008000f00 */
[----:B------:R-:W-:Y:S07]  /*cf90*/  MOV R12, R13 ;  /* 0x0000000d000c7202 */ /* 0x000fee0000000f00 */
.L_x_66:
[----:B--2---:R2:W3:Y:S02]  /*cfa0*/  SYNCS.PHASECHK.TRANS64.TRYWAIT P0, [R11+URZ+0x68], R13 ;  /* 0x0000680d0b0075a7 */ /* 0x0044e400080011ff */
[----:B---3--:R-:W-:Y:S05]  /*cfb0*/  @!P0 NANOSLEEP.SYNCS 0x989680 ;  /* 0x009896800000895d */ /* 0x008fea0003900000 */
[----:B------:R-:W3:Y:S02]  /*cfc0*/  @!P0 SYNCS.PHASECHK.TRANS64 P0, [R11+URZ+0x68], R13 ;  /* 0x0000680d0b0085a7 */ /* 0x000ee400080010ff */
[----:B---3--:R-:W-:Y:S05]  /*cfd0*/  @!P0 BRA `(.L_x_66) ;  /* 0xfffffffc00f08947 */ /* 0x008fea000383ffff */
[----:B------:R-:W-:Y:S05]  /*cfe0*/  BRA `(.L_x_67) ;  /* 0xffffff4c002c7947 */ /* 0x000fea000383ffff */
.L_x_17:
[----:B------:R-:W-:Y:S02]  /*cff0*/  MOV R11, UR18 ;  /* 0x00000012000b7c02 */ /* 0x000fe40008000f00 */
[----:B------:R-:W-:Y:S07]  /*d000*/  MOV R12, R13 ;  /* 0x0000000d000c7202 */ /* 0x000fee0000000f00 */
.L_x_68:
[----:B--2---:R2:W3:Y:S02]  /*d010*/  SYNCS.PHASECHK.TRANS64.TRYWAIT P0, [R11+URZ+0x70], R13 ;  /* 0x0000700d0b0075a7 */ /* 0x0044e400080011ff */
[----:B---3--:R-:W-:Y:S05]  /*d020*/  @!P0 NANOSLEEP.SYNCS 0x989680 ;  /* 0x009896800000895d */ /* 0x008fea0003900000 */
[----:B------:R-:W3:Y:S02]  /*d030*/  @!P0 SYNCS.PHASECHK.TRANS64 P0, [R11+URZ+0x70], R13 ;  /* 0x0000700d0b0085a7 */ /* 0x000ee400080010ff */
[----:B---3--:R-:W-:Y:S05]  /*d040*/  @!P0 BRA `(.L_x_68) ;  /* 0xfffffffc00f08947 */ /* 0x008fea000383ffff */
[----:B------:R-:W-:Y:S05]  /*d050*/  BRA `(.L_x_69) ;  /* 0xffffff4c00b87947 */ /* 0x000fea000383ffff */
.L_x_18:
[----:B------:R-:W-:Y:S02]  /*d060*/  MOV R10, UR8 ;  /* 0x00000008000a7c02 */ /* 0x000fe40008000f00 */
[----:B------:R-:W-:Y:S07]  /*d070*/  MOV R12, R13 ;  /* 0x0000000d000c7202 */ /* 0x000fee0000000f00 */
.L_x_70:
[----:B--2---:R2:W3:Y:S02]  /*d080*/  SYNCS.PHASECHK.TRANS64.TRYWAIT P0, [R10+URZ+0x10], R13 ;  /* 0x0000100d0a0075a7 */ /* 0x0044e400080011ff */
[----:B---3--:R-:W-:Y:S05]  /*d090*/  @!P0 NANOSLEEP.SYNCS 0x989680 ;  /* 0x009896800000895d */ /* 0x008fea0003900000 */
[----:B------:R-:W3:Y:S02]  /*d0a0*/  @!P0 SYNCS.PHASECHK.TRANS64 P0, [R10+URZ+0x10], R13 ;  /* 0x0000100d0a0085a7 */ /* 0x000ee400080010ff */
[----:B---3--:R-:W-:Y:S05]  /*d0b0*/  @!P0 BRA `(.L_x_70) ;  /* 0xfffffffc00f08947 */ /* 0x008fea000383ffff */
[----:B------:R-:W-:Y:S05]  /*d0c0*/  BRA `(.L_x_71) ;  /* 0xffffff4c00bc7947 */ /* 0x000fea000383ffff */
.L_x_20:
[----:B------:R-:W-:Y:S02]  /*d0d0*/  MOV R2, UR17 ;  /* 0x0000001100027c02 */ /* 0x000fe40008000f00 */
[----:B------:R-:W-:-:S07]  /*d0e0*/  MOV R15, R14 ;  /* 0x0000000e000f7202 */ /* 0x000fce0000000f00 */
.L_x_72:
[----:B--2---:R2:W3:Y:S02]  /*d0f0*/  SYNCS.PHASECHK.TRANS64.TRYWAIT P0, [R2+URZ+0x10], R15 ;  /* 0x0000100f020075a7 */ /* 0x0044e400080011ff */
[----:B---3--:R-:W-:Y:S05]  /*d100*/  @!P0 NANOSLEEP.SYNCS 0x989680 ;  /* 0x009896800000895d */ /* 0x008fea0003900000 */
[----:B------:R-:W3:Y:S02]  /*d110*/  @!P0 SYNCS.PHASECHK.TRANS64 P0, [R2+URZ+0x10], R15 ;  /* 0x0000100f020085a7 */ /* 0x000ee400080010ff */
[----:B---3--:R-:W-:Y:S05]  /*d120*/  @!P0 BRA `(.L_x_72) ;  /* 0xfffffffc00f08947 */ /* 0x008fea000383ffff */
[----:B------:R-:W-:Y:S05]  /*d130*/  BRA `(.L_x_73) ;  /* 0xffffff50007c7947 */ /* 0x000fea000383ffff */
.L_x_21:
[----:B------:R-:W-:Y:S02]  /*d140*/  MOV R3, UR18 ;  /* 0x0000001200037c02 */ /* 0x000fe40008000f00 */
[----:B------:R-:W-:-:S07]  /*d150*/  MOV R7, R6 ;  /* 0x0000000600077202 */ /* 0x000fce0000000f00 */
.L_x_74:
[----:B--2---:R2:W3:Y:S02]  /*d160*/  SYNCS.PHASECHK.TRANS64.TRYWAIT P0, [R3+URZ+0x68], R7 ;  /* 0x00006807030075a7 */ /* 0x0044e400080011ff */
[----:B---3--:R-:W-:Y:S05]  /*d170*/  @!P0 NANOSLEEP.SYNCS 0x989680 ;  /* 0x009896800000895d */ /* 0x008fea0003900000 */
[----:B------:R-:W3:Y:S02]  /*d180*/  @!P0 SYNCS.PHASECHK.TRANS64 P0, [R3+URZ+0x68], R7 ;  /* 0x00006807030085a7 */ /* 0x000ee400080010ff */
[----:B---3--:R-:W-:Y:S05]  /*d190*/  @!P0 BRA `(.L_x_74) ;  /* 0xfffffffc00f08947 */ /* 0x008fea000383ffff */
[----:B------:R-:W-:Y:S05]  /*d1a0*/  BRA `(.L_x_75) ;  /* 0xffffff5400407947 */ /* 0x000fea000383ffff */
.L_x_22:
[----:B------:R-:W-:Y:S02]  /*d1b0*/  MOV R2, UR16 ;  /* 0x0000001000027c02 */ /* 0x000fe40008000f00 */
[----:B------:R-:W-:-:S07]  /*d1c0*/  MOV R7, R6 ;  /* 0x0000000600077202 */ /* 0x000fce0000000f00 */
.L_x_76:
[----:B-1----:R1:W2:Y:S02]  /*d1d0*/  SYNCS.PHASECHK.TRANS64.TRYWAIT P0, [R2+URZ+0x70], R7 ;  /* 0x00007007020075a7 */ /* 0x0022a400080011ff */
[----:B--2---:R-:W-:Y:S05]  /*d1e0*/  @!P0 NANOSLEEP.SYNCS 0x989680 ;  /* 0x009896800000895d */ /* 0x004fea0003900000 */
[----:B------:R-:W2:Y:S02]  /*d1f0*/  @!P0 SYNCS.PHASECHK.TRANS64 P0, [R2+URZ+0x70], R7 ;  /* 0x00007007020085a7 */ /* 0x000ea400080010ff */
[----:B--2---:R-:W-:Y:S05]  /*d200*/  @!P0 BRA `(.L_x_76) ;  /* 0xfffffffc00f08947 */ /* 0x004fea000383ffff */
[----:B------:R-:W-:Y:S05]  /*d210*/  BRA `(.L_x_77) ;  /* 0xffffff5400747947 */ /* 0x000fea000383ffff */
.L_x_28:
[----:B------:R-:W-:Y:S01]  /*d220*/  HFMA2 R4, -RZ, RZ, -0.0 , 0 ;  /* 0x80000000ff047431 */ /* 0x000fe200000001ff */
[----:B------:R-:W-:Y:S02]  /*d230*/  MOV R2, UR9 ;  /* 0x0000000900027c02 */ /* 0x000fe40008000f00 */
[----:B------:R-:W-:-:S07]  /*d240*/  MOV R5, 0x80000000 ;  /* 0x8000000000057802 */ /* 0x000fce0000000f00 */
.L_x_78:
[----:B-1----:R1:W2:Y:S02]  /*d250*/  SYNCS.PHASECHK.TRANS64.TRYWAIT P0, [R2+URZ+0x38], R5 ;  /* 0x00003805020075a7 */ /* 0x0022a400080011ff */
[----:B--2---:R-:W-:Y:S05]  /*d260*/  @!P0 NANOSLEEP.SYNCS 0x989680 ;  /* 0x009896800000895d */ /* 0x004fea0003900000 */
[----:B------:R-:W2:Y:S02]  /*d270*/  @!P0 SYNCS.PHASECHK.TRANS64 P0, [R2+URZ+0x38], R5 ;  /* 0x00003805020085a7 */ /* 0x000ea400080010ff */
[----:B--2---:R-:W-:Y:S05]  /*d280*/  @!P0 BRA `(.L_x_78) ;  /* 0xfffffffc00f08947 */ /* 0x004fea000383ffff */
[----:B------:R-:W-:Y:S05]  /*d290*/  BRA `(.L_x_79) ;  /* 0xffffff5c00cc7947 */ /* 0x000fea000383ffff */
.L_x_29:
[----:B------:R-:W-:Y:S01]  /*d2a0*/  HFMA2 R4, -RZ, RZ, -0.0 , 0 ;  /* 0x80000000ff047431 */ /* 0x000fe200000001ff */
[----:B------:R-:W-:Y:S02]  /*d2b0*/  MOV R2, UR9 ;  /* 0x0000000900027c02 */ /* 0x000fe40008000f00 */
[----:B------:R-:W-:-:S07]  /*d2c0*/  MOV R5, 0x80000000 ;  /* 0x8000000000057802 */ /* 0x000fce0000000f00 */
.L_x_80:
[----:B-1----:R1:W2:Y:S02]  /*d2d0*/  SYNCS.PHASECHK.TRANS64.TRYWAIT P0, [R2+URZ+0x8], R5 ;  /* 0x00000805020075a7 */ /* 0x0022a400080011ff */
[----:B--2---:R-:W-:Y:S05]  /*d2e0*/  @!P0 NANOSLEEP.SYNCS 0x989680 ;  /* 0x009896800000895d */ /* 0x004fea0003900000 */
[----:B------:R-:W2:Y:S02]  /*d2f0*/  @!P0 SYNCS.PHASECHK.TRANS64 P0, [R2+URZ+0x8], R5 ;  /* 0x00000805020085a7 */ /* 0x000ea400080010ff */
[----:B--2---:R-:W-:Y:S05]  /*d300*/  @!P0 BRA `(.L_x_80) ;  /* 0xfffffffc00f08947 */ /* 0x004fea000383ffff */
[----:B------:R-:W-:Y:S05]  /*d310*/  BRA `(.L_x_81) ;  /* 0xffffff60001c7947 */ /* 0x000fea000383ffff */
.L_x_30:
[----:B------:R-:W-:Y:S01]  /*d320*/  HFMA2 R4, -RZ, RZ, -0.0 , 0 ;  /* 0x80000000ff047431 */ /* 0x000fe200000001ff */
[----:B------:R-:W-:Y:S02]  /*d330*/  MOV R2, UR9 ;  /* 0x0000000900027c02 */ /* 0x000fe40008000f00 */
[----:B------:R-:W-:-:S07]  /*d340*/  MOV R5, 0x80000000 ;  /* 0x8000000000057802 */ /* 0x000fce0000000f00 */
.L_x_82:
[----:B-1----:R1:W2:Y:S02]  /*d350*/  SYNCS.PHASECHK.TRANS64.TRYWAIT P0, [R2+URZ+0x40], R5 ;  /* 0x00004005020075a7 */ /* 0x0022a400080011ff */
[----:B--2---:R-:W-:Y:S05]  /*d360*/  @!P0 NANOSLEEP.SYNCS 0x989680 ;  /* 0x009896800000895d */ /* 0x004fea0003900000 */
[----:B------:R-:W2:Y:S02]  /*d370*/  @!P0 SYNCS.PHASECHK.TRANS64 P0, [R2+URZ+0x40], R5 ;  /* 0x00004005020085a7 */ /* 0x000ea400080010ff */
[----:B--2---:R-:W-:Y:S05]  /*d380*/  @!P0 BRA `(.L_x_82) ;  /* 0xfffffffc00f08947 */ /* 0x004fea000383ffff */
[----:B------:R-:W-:Y:S05]  /*d390*/  BRA `(.L_x_83) ;  /* 0xffffff6000647947 */ /* 0x000fea000383ffff */
.L_x_31:
[----:B------:R-:W-:Y:S02]  /*d3a0*/  MOV R2, UR5 ;  /* 0x0000000500027c02 */ /* 0x000fe40008000f00 */
[----:B------:R-:W-:-:S07]  /*d3b0*/  MOV R7, R6 ;  /* 0x0000000600077202 */ /* 0x000fce0000000f00 */
.L_x_84:
[----:B-1----:R1:W2:Y:S02]  /*d3c0*/  SYNCS.PHASECHK.TRANS64.TRYWAIT P0, [R2+URZ+0x38], R7 ;  /* 0x00003807020075a7 */ /* 0x0022a400080011ff */
[----:B--2---:R-:W-:Y:S05]  /*d3d0*/  @!P0 NANOSLEEP.SYNCS 0x989680 ;  /* 0x009896800000895d */ /* 0x004fea0003900000 */
[----:B------:R-:W2:Y:S02]  /*d3e0*/  @!P0 SYNCS.PHASECHK.TRANS64 P0, [R2+URZ+0x38], R7 ;  /* 0x00003807020085a7 */ /* 0x000ea400080010ff */
[----:B--2---:R-:W-:Y:S05]  /*d3f0*/  @!P0 BRA `(.L_x_84) ;  /* 0xfffffffc00f08947 */ /* 0x004fea000383ffff */
[----:B------:R-:W-:Y:S05]  /*d400*/  BRA `(.L_x_85) ;  /* 0xffffff6400047947 */ /* 0x000fea000383ffff */
.L_x_32:
[----:B------:R-:W-:Y:S02]  /*d410*/  MOV R2, UR4 ;  /* 0x0000000400027c02 */ /* 0x000fe40008000f00 */
[----:B------:R-:W-:-:S07]  /*d420*/  MOV R7, R6 ;  /* 0x0000000600077202 */ /* 0x000fce0000000f00 */
.L_x_86:
[----:B-1----:R1:W2:Y:S02]  /*d430*/  SYNCS.PHASECHK.TRANS64.TRYWAIT P0, [R2+URZ+0x38], R7 ;  /* 0x00003807020075a7 */ /* 0x0022a400080011ff */
[----:B--2---:R-:W-:Y:S05]  /*d440*/  @!P0 NANOSLEEP.SYNCS 0x989680 ;  /* 0x009896800000895d */ /* 0x004fea0003900000 */
[----:B------:R-:W2:Y:S02]  /*d450*/  @!P0 SYNCS.PHASECHK.TRANS64 P0, [R2+URZ+0x38], R7 ;  /* 0x00003807020085a7 */ /* 0x000ea400080010ff */
[----:B--2---:R-:W-:Y:S05]  /*d460*/  @!P0 BRA `(.L_x_86) ;  /* 0xfffffffc00f08947 */ /* 0x004fea000383ffff */
[----:B------:R-:W-:Y:S05]  /*d470*/  BRA `(.L_x_87) ;  /* 0xffffff6400447947 */ /* 0x000fea000383ffff */
.L_x_34:
[----:B------:R-:W-:Y:S02]  /*d480*/  MOV R2, UR4 ;  /* 0x0000000400027c02 */ /* 0x000fe40008000f00 */
[----:B------:R-:W-:-:S07]  /*d490*/  MOV R7, R6 ;  /* 0x0000000600077202 */ /* 0x000fce0000000f00 */
.L_x_88:
[----:B-1----:R1:W2:Y:S02]  /*d4a0*/  SYNCS.PHASECHK.TRANS64.TRYWAIT P0, [R2+URZ+0x38], R7 ;  /* 0x00003807020075a7 */ /* 0x0022a400080011ff */
[----:B--2---:R-:W-:Y:S05]  /*d4b0*/  @!P0 NANOSLEEP.SYNCS 0x989680 ;  /* 0x009896800000895d */ /* 0x004fea0003900000 */
[----:B------:R-:W2:Y:S02]  /*d4c0*/  @!P0 SYNCS.PHASECHK.TRANS64 P0, [R2+URZ+0x38], R7 ;  /* 0x00003807020085a7 */ /* 0x000ea400080010ff */
[----:B--2---:R-:W-:Y:S05]  /*d4d0*/  @!P0 BRA `(.L_x_88) ;  /* 0xfffffffc00f08947 */ /* 0x004fea000383ffff */
[----:B------:R-:W-:Y:S05]  /*d4e0*/  BRA `(.L_x_89) ;  /* 0xffffff6400e87947 */ /* 0x000fea000383ffff */
.L_x_35:
[----:B------:R-:W-:Y:S02]  /*d4f0*/  MOV R2, UR5 ;  /* 0x0000000500027c02 */ /* 0x000fe40008000f00 */
[----:B------:R-:W-:-:S07]  /*d500*/  MOV R5, R4 ;  /* 0x0000000400057202 */ /* 0x000fce0000000f00 */
.L_x_90:
[----:B-1----:R1:W2:Y:S02]  /*d510*/  SYNCS.PHASECHK.TRANS64.TRYWAIT P0, [R2+URZ+0x8], R5 ;  /* 0x00000805020075a7 */ /* 0x0022a400080011ff */
[----:B--2---:R-:W-:Y:S05]  /*d520*/  @!P0 NANOSLEEP.SYNCS 0x989680 ;  /* 0x009896800000895d */ /* 0x004fea0003900000 */
[----:B------:R-:W2:Y:S02]  /*d530*/  @!P0 SYNCS.PHASECHK.TRANS64 P0, [R2+URZ+0x8], R5 ;  /* 0x00000805020085a7 */ /* 0x000ea400080010ff */
[----:B--2---:R-:W-:Y:S05]  /*d540*/  @!P0 BRA `(.L_x_90) ;  /* 0xfffffffc00f08947 */ /* 0x004fea000383ffff */
[----:B------:R-:W-:Y:S05]  /*d550*/  BRA `(.L_x_91) ;  /* 0xffffff6400e47947 */ /* 0x000fea000383ffff */
.L_x_38:
[----:B------:R-:W-:Y:S02]  /*d560*/  MOV R2, UR7 ;  /* 0x0000000700027c02 */ /* 0x000fe40008000f00 */
[----:B------:R-:W-:Y:S02]  /*d570*/  MOV R4, 0x80000000 ;  /* 0x8000000000047802 */ /* 0x000fe40000000f00 */
[----:B------:R-:W-:-:S07]  /*d580*/  MOV R5, 0x80000000 ;  /* 0x8000000000057802 */ /* 0x000fce0000000f00 */
.L_x_92:
[----:B-1----:R1:W2:Y:S02]  /*d590*/  SYNCS.PHASECHK.TRANS64.TRYWAIT P0, [R2+URZ+0x98], R5 ;  /* 0x00009805020075a7 */ /* 0x0022a400080011ff */
[----:B--2---:R-:W-:Y:S05]  /*d5a0*/  @!P0 NANOSLEEP.SYNCS 0x989680 ;  /* 0x009896800000895d */ /* 0x004fea0003900000 */
[----:B------:R-:W2:Y:S02]  /*d5b0*/  @!P0 SYNCS.PHASECHK.TRANS64 P0, [R2+URZ+0x98], R5 ;  /* 0x00009805020085a7 */ /* 0x000ea400080010ff */
[----:B--2---:R-:W-:Y:S05]  /*d5c0*/  @!P0 BRA `(.L_x_92) ;  /* 0xfffffffc00f08947 */ /* 0x004fea000383ffff */
[----:B------:R-:W-:Y:S05]  /*d5d0*/  BRA `(.L_x_93) ;  /* 0xffffff6800687947 */ /* 0x000fea000383ffff */
.L_x_39:
[----:B------:R-:W-:-:S07]  /*d5e0*/  MOV R2, UR7 ;  /* 0x0000000700027c02 */ /* 0x000fce0008000f00 */
.L_x_94:
[----:B-1----:R1:W2:Y:S02]  /*d5f0*/  SYNCS.PHASECHK.TRANS64.TRYWAIT P0, [R2+URZ+0x60], RZ ;  /* 0x000060ff020075a7 */ /* 0x0022a400080011ff */
[----:B--2---:R-:W-:Y:S05]  /*d600*/  @!P0 NANOSLEEP.SYNCS 0x989680 ;  /* 0x009896800000895d */ /* 0x004fea0003900000 */
[----:B------:R-:W2:Y:S02]  /*d610*/  @!P0 SYNCS.PHASECHK.TRANS64 P0, [R2+URZ+0x60], RZ ;  /* 0x000060ff020085a7 */ /* 0x000ea400080010ff */
[----:B--2---:R-:W-:Y:S05]  /*d620*/  @!P0 BRA `(.L_x_94) ;  /* 0xfffffffc00f08947 */ /* 0x004fea000383ffff */
[----:B------:R-:W-:Y:S05]  /*d630*/  BRA `(.L_x_95) ;  /* 0xffffff6c002c7947 */ /* 0x000fea000383ffff */
.L_x_40:
[----:B------:R-:W-:-:S07]  /*d640*/  MOV R2, UR7 ;  /* 0x0000000700027c02 */ /* 0x000fce0008000f00 */
.L_x_96:
[----:B-1----:R1:W2:Y:S02]  /*d650*/  SYNCS.PHASECHK.TRANS64.TRYWAIT P0, [R2+URZ+0x98], RZ ;  /* 0x000098ff020075a7 */ /* 0x0022a400080011ff */
[----:B--2---:R-:W-:Y:S05]  /*d660*/  @!P0 NANOSLEEP.SYNCS 0x989680 ;  /* 0x009896800000895d */ /* 0x004fea0003900000 */
[----:B------:R-:W2:Y:S02]  /*d670*/  @!P0 SYNCS.PHASECHK.TRANS64 P0, [R2+URZ+0x98], RZ ;  /* 0x000098ff020085a7 */ /* 0x000ea400080010ff */
[----:B--2---:R-:W-:Y:S05]  /*d680*/  @!P0 BRA `(.L_x_96) ;  /* 0xfffffffc00f08947 */ /* 0x004fea000383ffff */
[----:B------:R-:W-:Y:S05]  /*d690*/  BRA `(.L_x_97) ;  /* 0xffffff9000a87947 */ /* 0x000fea000383ffff */
.L_x_42:
[----:B------:R-:W-:Y:S02]  /*d6a0*/  MOV R6, UR4 ;  /* 0x0000000400067c02 */ /* 0x000fe40008000f00 */
[----:B------:R-:W-:Y:S02]  /*d6b0*/  MOV R7, UR4 ;  /* 0x0000000400077c02 */ /* 0x000fe40008000f00 */
[----:B------:R-:W-:-:S07]  /*d6c0*/  MOV R4, UR7 ;  /* 0x0000000700047c02 */ /* 0x000fce0008000f00 */
.L_x_98:
[----:B---3--:R3:W4:Y:S02]  /*d6d0*/  SYNCS.PHASECHK.TRANS64.TRYWAIT P0, [R4+URZ+0x60], R7 ;  /* 0x00006007040075a7 */ /* 0x00872400080011ff */
[----:B----4-:R-:W-:Y:S05]  /*d6e0*/  @!P0 NANOSLEEP.SYNCS 0x989680 ;  /* 0x009896800000895d */ /* 0x010fea0003900000 */
[----:B------:R-:W4:Y:S02]  /*d6f0*/  @!P0 SYNCS.PHASECHK.TRANS64 P0, [R4+URZ+0x60], R7 ;  /* 0x00006007040085a7 */ /* 0x000f2400080010ff */
[----:B----4-:R-:W-:Y:S05]  /*d700*/  @!P0 BRA `(.L_x_98) ;  /* 0xfffffffc00f08947 */ /* 0x010fea000383ffff */
[----:B------:R-:W-:Y:S05]  /*d710*/  BRA `(.L_x_99) ;  /* 0xffffff9000dc7947 */ /* 0x000fea000383ffff */
.L_x_43:
[----:B------:R-:W-:Y:S02]  /*d720*/  MOV R6, UR4 ;  /* 0x0000000400067c02 */ /* 0x000fe40008000f00 */
[----:B------:R-:W-:Y:S02]  /*d730*/  MOV R7, UR4 ;  /* 0x0000000400077c02 */ /* 0x000fe40008000f00 */
[----:B------:R-:W-:-:S07]  /*d740*/  MOV R4, UR7 ;  /* 0x0000000700047c02 */ /* 0x000fce0008000f00 */
.L_x_100:
[----:B-1----:R1:W2:Y:S02]  /*d750*/  SYNCS.PHASECHK.TRANS64.TRYWAIT P0, [R4+URZ+0x98], R7 ;  /* 0x00009807040075a7 */ /* 0x0022a400080011ff */
[----:B--2---:R-:W-:Y:S05]  /*d760*/  @!P0 NANOSLEEP.SYNCS 0x989680 ;  /* 0x009896800000895d */ /* 0x004fea0003900000 */
[----:B------:R-:W2:Y:S02]  /*d770*/  @!P0 SYNCS.PHASECHK.TRANS64 P0, [R4+URZ+0x98], R7 ;  /* 0x00009807040085a7 */ /* 0x000ea400080010ff */
[----:B--2---:R-:W-:Y:S05]  /*d780*/  @!P0 BRA `(.L_x_100) ;  /* 0xfffffffc00f08947 */ /* 0x004fea000383ffff */
[----:B------:R-:W-:Y:S05]  /*d790*/  BRA `(.L_x_101) ;  /* 0xffffffb400347947 */ /* 0x000fea000383ffff */
.L_x_46:
[----:B------:R-:W-:Y:S02]  /*d7a0*/  MOV R6, UR4 ;  /* 0x0000000400067c02 */ /* 0x000fe40008000f00 */
[----:B------:R-:W-:Y:S02]  /*d7b0*/  MOV R7, UR4 ;  /* 0x0000000400077c02 */ /* 0x000fe40008000f00 */
[----:B------:R-:W-:-:S07]  /*d7c0*/  MOV R4, UR7 ;  /* 0x0000000700047c02 */ /* 0x000fce0008000f00 */
.L_x_102:
[----:B-1----:R1:W2:Y:S02]  /*d7d0*/  SYNCS.PHASECHK.TRANS64.TRYWAIT P0, [R4+URZ+0x60], R7 ;  /* 0x00006007040075a7 */ /* 0x0022a400080011ff */
[----:B--2---:R-:W-:Y:S05]  /*d7e0*/  @!P0 NANOSLEEP.SYNCS 0x989680 ;  /* 0x009896800000895d */ /* 0x004fea0003900000 */
[----:B------:R-:W2:Y:S02]  /*d7f0*/  @!P0 SYNCS.PHASECHK.TRANS64 P0, [R4+URZ+0x60], R7 ;  /* 0x00006007040085a7 */ /* 0x000ea400080010ff */
[----:B--2---:R-:W-:Y:S05]  /*d800*/  @!P0 BRA `(.L_x_102) ;  /* 0xfffffffc00f08947 */ /* 0x004fea000383ffff */
[----:B------:R-:W-:Y:S05]  /*d810*/  BRA `(.L_x_103) ;  /* 0xffffffb800987947 */ /* 0x000fea000383ffff */
.L_x_47:
[----:B------:R-:W-:Y:S02]  /*d820*/  MOV R6, UR4 ;  /* 0x0000000400067c02 */ /* 0x000fe40008000f00 */
[----:B------:R-:W-:Y:S02]  /*d830*/  MOV R7, UR4 ;  /* 0x0000000400077c02 */ /* 0x000fe40008000f00 */
[----:B------:R-:W-:-:S07]  /*d840*/  MOV R4, UR7 ;  /* 0x0000000700047c02 */ /* 0x000fce0008000f00 */
.L_x_104:
[----:B-1----:R1:W2:Y:S02]  /*d850*/  SYNCS.PHASECHK.TRANS64.TRYWAIT P0, [R4+URZ+0x98], R7 ;  /* 0x00009807040075a7 */ /* 0x0022a400080011ff */
[----:B--2---:R-:W-:Y:S05]  /*d860*/  @!P0 NANOSLEEP.SYNCS 0x989680 ;  /* 0x009896800000895d */ /* 0x004fea0003900000 */
[----:B------:R-:W2:Y:S02]  /*d870*/  @!P0 SYNCS.PHASECHK.TRANS64 P0, [R4+URZ+0x98], R7 ;  /* 0x00009807040085a7 */ /* 0x000ea400080010ff */
[----:B--2---:R-:W-:Y:S05]  /*d880*/  @!P0 BRA `(.L_x_104) ;  /* 0xfffffffc00f08947 */ /* 0x004fea000383ffff */
[----:B------:R-:W-:Y:S05]  /*d890*/  BRA `(.L_x_105) ;  /* 0xffffffd400287947 */ /* 0x000fea000383ffff */
.L_x_49:
[----:B------:R-:W-:Y:S02]  /*d8a0*/  MOV R4, UR4 ;  /* 0x0000000400047c02 */ /* 0x000fe40008000f00 */
[----:B------:R-:W-:-:S07]  /*d8b0*/  MOV R5, UR4 ;  /* 0x0000000400057c02 */ /* 0x000fce0008000f00 */
.L_x_106:
[----:B-1----:R1:W3:Y:S02]  /*d8c0*/  SYNCS.PHASECHK.TRANS64.TRYWAIT P0, [R3+URZ+0x98], R5 ;  /* 0x00009805030075a7 */ /* 0x0022e400080011ff */
[----:B---3--:R-:W-:Y:S05]  /*d8d0*/  @!P0 NANOSLEEP.SYNCS 0x989680 ;  /* 0x009896800000895d */ /* 0x008fea0003900000 */
[----:B------:R-:W3:Y:S02]  /*d8e0*/  @!P0 SYNCS.PHASECHK.TRANS64 P0, [R3+URZ+0x98], R5 ;  /* 0x00009805030085a7 */ /* 0x000ee400080010ff */
[----:B---3--:R-:W-:Y:S05]  /*d8f0*/  @!P0 BRA `(.L_x_106) ;  /* 0xfffffffc00f08947 */ /* 0x008fea000383ffff */
[----:B------:R-:W-:Y:S05]  /*d900*/  BRA `(.L_x_107) ;  /* 0xffffffd800747947 */ /* 0x000fea000383ffff */
.L_x_54:
[----:B------:R-:W1:Y:S02]  /*d910*/  SYNCS.PHASECHK.TRANS64.TRYWAIT P0, [UR7+0x80], RZ ;  /* 0x000080ffff0075a7 */ /* 0x000e640008001107 */
[----:B-1----:R-:W-:Y:S05]  /*d920*/  @!P0 NANOSLEEP.SYNCS 0x989680 ;  /* 0x009896800000895d */ /* 0x002fea0003900000 */
[----:B------:R-:W1:Y:S02]  /*d930*/  @!P0 SYNCS.PHASECHK.TRANS64 P0, [UR7+0x80], RZ ;  /* 0x000080ffff0085a7 */ /* 0x000e640008001007 */
[----:B-1----:R-:W-:Y:S05]  /*d940*/  @!P0 BRA `(.L_x_54) ;  /* 0xfffffffc00f08947 */ /* 0x002fea000383ffff */
[----:B------:R-:W-:Y:S05]  /*d950*/  BRA `(.L_x_108) ;  /* 0xffffffe400c87947 */ /* 0x000fea000383ffff */
.L_x_55:
[----:B------:R-:W-:Y:S01]  /*d960*/  HFMA2 R4, -RZ, RZ, -0.0 , 0 ;  /* 0x80000000ff047431 */ /* 0x000fe200000001ff */
[----:B------:R-:W-:-:S07]  /*d970*/  MOV R5, 0x80000000 ;  /* 0x8000000000057802 */ /* 0x000fce0000000f00 */
.L_x_109:
[----:B-1----:R1:W3:Y:S02]  /*d980*/  SYNCS.PHASECHK.TRANS64.TRYWAIT P0, [UR7+0xa8], R5 ;  /* 0x0000a805ff0075a7 */ /* 0x0022e40008001107 */
[----:B---3--:R-:W-:Y:S05]  /*d990*/  @!P0 NANOSLEEP.SYNCS 0x989680 ;  /* 0x009896800000895d */ /* 0x008fea0003900000 */
[----:B------:R-:W3:Y:S02]  /*d9a0*/  @!P0 SYNCS.PHASECHK.TRANS64 P0, [UR7+0xa8], R5 ;  /* 0x0000a805ff0085a7 */ /* 0x000ee40008001007 */
[----:B---3--:R-:W-:Y:S05]  /*d9b0*/  @!P0 BRA `(.L_x_109) ;  /* 0xfffffffc00f08947 */ /* 0x008fea000383ffff */
[----:B------:R-:W-:Y:S05]  /*d9c0*/  BRA `(.L_x_110) ;  /* 0xffffffe400bc7947 */ /* 0x000fea000383ffff */
.L_x_57:
[----:B------:R-:W-:-:S07]  /*d9d0*/  MOV R9, R8 ;  /* 0x0000000800097202 */ /* 0x000fce0000000f00 */
.L_x_111:
[----:B--2---:R2:W3:Y:S02]  /*d9e0*/  SYNCS.PHASECHK.TRANS64.TRYWAIT P0, [UR7+0xa8], R9 ;  /* 0x0000a809ff0075a7 */ /* 0x0044e40008001107 */
[----:B---3--:R-:W-:Y:S05]  /*d9f0*/  @!P0 NANOSLEEP.SYNCS 0x989680 ;  /* 0x009896800000895d */ /* 0x008fea0003900000 */
[----:B------:R-:W3:Y:S02]  /*da00*/  @!P0 SYNCS.PHASECHK.TRANS64 P0, [UR7+0xa8], R9 ;  /* 0x0000a809ff0085a7 */ /* 0x000ee40008001007 */
[----:B---3--:R-:W-:Y:S05]  /*da10*/  @!P0 BRA `(.L_x_111) ;  /* 0xfffffffc00f08947 */ /* 0x008fea000383ffff */
[----:B------:R-:W-:Y:S05]  /*da20*/  BRA `(.L_x_112) ;  /* 0xfffffff000e87947 */ /* 0x000fea000383ffff */
        .weak           $__internal_0_$__cuda_sm10x_tcgen05_guardrail_trap_col_being_dealloced_not_returned_by_alloc
        .type           $__internal_0_$__cuda_sm10x_tcgen05_guardrail_trap_col_being_dealloced_not_returned_by_alloc,@function
        .size           $__internal_0_$__cuda_sm10x_tcgen05_guardrail_trap_col_being_dealloced_not_returned_by_alloc,($__internal_1_$__cuda_sm10x_tcgen05_guardrail_trap_phase_invalid_during_alloc - $__internal_0_$__cuda_sm10x_tcgen05_guardrail_trap_col_being_dealloced_not_returned_by_alloc)
$__internal_0_$__cuda_sm10x_tcgen05_guardrail_trap_col_being_dealloced_not_returned_by_alloc:
[----:B------:R-:W-:Y:S05]  /*da30*/  BPT.TRAP 0x1 ;  /* 0x000000040000795c */ /* 0x000fea0000300000 */
[----:B------:R-:W-:-:S04]  /*da40*/  HFMA2 R3, -RZ, RZ, 0, 0 ;  /* 0x00000000ff037431 */ /* 0x000fc800000001ff */
[----:B------:R-:W-:Y:S05]  /*da50*/  RET.REL.NODEC R2 `(kernel_cutlass_kernel_flash_attncuteflash_fwd_sm100FlashAttentionForwardSm100_object_at__tensor0000o12811101213_tensor0000o12811101213_tensor0000o12810111213_tensor0000o12811101213_tensor_0) ;  /* 0xffffff2402687950 */ /* 0x000fea0003c3ffff */
        .weak           $__internal_1_$__cuda_sm10x_tcgen05_guardrail_trap_phase_invalid_during_alloc
        .type           $__internal_1_$__cuda_sm10x_tcgen05_guardrail_trap_phase_invalid_during_alloc,@function
        .size           $__internal_1_$__cuda_sm10x_tcgen05_guardrail_trap_phase_invalid_during_alloc,($__internal_2_$__cuda_sm10x_tcgen05_guardrail_trap_unallocated_columns_being_dealloced - $__internal_1_$__cuda_sm10x_tcgen05_guardrail_trap_phase_invalid_during_alloc)
$__internal_1_$__cuda_sm10x_tcgen05_guardrail_trap_phase_invalid_during_alloc:
[----:B------:R-:W-:Y:S05]  /*da60*/  BPT.TRAP 0x1 ;  /* 0x000000040000795c */ /* 0x000fea0000300000 */
[----:B------:R-:W-:-:S04]  /*da70*/  MOV R3, 0x0 ;  /* 0x0000000000037802 */ /* 0x000fc80000000f00 */
[----:B------:R-:W-:Y:S05]  /*da80*/  RET.REL.NODEC R2 `(kernel_cutlass_kernel_flash_attncuteflash_fwd_sm100FlashAttentionForwardSm100_object_at__tensor0000o12811101213_tensor0000o12811101213_tensor0000o12810111213_tensor0000o12811101213_tensor_0) ;  /* 0xffffff24025c7950 */ /* 0x000fea0003c3ffff */
        .weak           $__internal_2_$__cuda_sm10x_tcgen05_guardrail_trap_unallocated_columns_being_dealloced
        .type           $__internal_2_$__cuda_sm10x_tcgen05_guardrail_trap_unallocated_columns_being_dealloced,@function
        .size           $__internal_2_$__cuda_sm10x_tcgen05_guardrail_trap_unallocated_columns_being_dealloced,(.L_x_128 - $__internal_2_$__cuda_sm10x_tcgen05_guardrail_trap_unallocated_columns_being_dealloced)
$__internal_2_$__cuda_sm10x_tcgen05_guardrail_trap_unallocated_columns_being_dealloced:
[----:B------:R-:W-:Y:S05]  /*da90*/  BPT.TRAP 0x1 ;  /* 0x000000040000795c */ /* 0x000fea0000300000 */
[----:B------:R-:W-:-:S04]  /*daa0*/  HFMA2 R3, -RZ, RZ, 0, 0 ;  /* 0x00000000ff037431 */ /* 0x000fc800000001ff */
[----:B------:R-:W-:Y:S05]  /*dab0*/  RET.REL.NODEC R2 `(kernel_cutlass_kernel_flash_attncuteflash_fwd_sm100FlashAttentionForwardSm100_object_at__tensor0000o12811101213_tensor0000o12811101213_tensor0000o12810111213_tensor0000o12811101213_tensor_0) ;  /* 0xffffff2402507950 */ /* 0x000fea0003c3ffff */
.L_x_113:
[----:B------:R-:W-:-:S00]  /*dac0*/  BRA `(.L_x_113) ;  /* 0xfffffffc00fc7947 */ /* 0x000fc0000383ffff */
[----:B------:R-:W-:-:S00]  /*dad0*/  NOP ;  /* 0x0000000000007918 */ /* 0x000fc00000000000 */
        /* <DEDUP_REMOVED lines=10> */
.L_x_128:


//--------------------- .nv.shared.kernel_cutlass_kernel_flash_attncuteflash_fwd_sm100FlashAttentionForwardSm100_object_at__tensor0000o12811101213_tensor0000o12811101213_tensor0000o12810111213_tensor0000o12811101213_tensor_0 --------------------------
	.section	.nv.shared.kernel_cutlass_kernel_flash_attncuteflash_fwd_sm100FlashAttentionForwardSm100_object_at__tensor0000o12811101213_tensor0000o12811101213_tensor0000o12810111213_tensor0000o12811101213_tensor_0,"aw",@nobits
	.sectionflags	@""
	.align	1024
	.zero		1024


//--------------------- .nv.shared.reserved.0     --------------------------
	.section	.nv.shared.reserved.0,"aw",@nobits
	.align	8
	.weak		__nv_reservedSMEM_offset_0_alias
	.size		__nv_reservedSMEM_offset_0_alias, 0, 64
	.other		__nv_reservedSMEM_offset_0_alias,@"STO_CUDA_RESERVED_SHARED STV_DEFAULT"
__nv_reservedSMEM_offset_0_alias:
	.zero		0
.nv.shared.reserved.0:
	.zero		64
	.weak		__nv_reservedSMEM_allocation_phase
	.type		__nv_reservedSMEM_allocation_phase,@object
	.size		__nv_reservedSMEM_allocation_phase,(.L_0 - __nv_reservedSMEM_allocation_phase)
__nv_reservedSMEM_allocation_phase:
	.zero		1
.L_0:
	.zero		7
	.weak		__nv_reservedSMEM_devtool_atexit_pc
	.type		__nv_reservedSMEM_devtool_atexit_pc,@object
	.size		__nv_reservedSMEM_devtool_atexit_pc,(__nv_reservedSMEM_allocation_mask - __nv_reservedSMEM_devtool_atexit_pc)
__nv_reservedSMEM_devtool_atexit_pc:
	.zero		8
	.weak		__nv_reservedSMEM_allocation_mask
	.type		__nv_reservedSMEM_allocation_mask,@object
	.size		__nv_reservedSMEM_allocation_mask,(.L_2 - __nv_reservedSMEM_allocation_mask)
__nv_reservedSMEM_allocation_mask:
	.zero		4
.L_2:


//--------------------- .nv.constant0.kernel_cutlass_kernel_flash_attncuteflash_fwd_sm100FlashAttentionForwardSm100_object_at__tensor0000o12811101213_tensor0000o12811101213_tensor0000o12810111213_tensor0000o12811101213_tensor_0 --------------------------
	.section	.nv.constant0.kernel_cutlass_kernel_flash_attncuteflash_fwd_sm100FlashAttentionForwardSm100_object_at__tensor0000o12811101213_tensor0000o12811101213_tensor0000o12810111213_tensor0000o12811101213_tensor_0,"a",@progbits
	.sectionflags	@""
	.align	4
.nv.constant0.kernel_cutlass_kernel_flash_attncuteflash_fwd_sm100FlashAttentionForwardSm100_object_at__tensor0000o12811101213_tensor0000o12811101213_tensor0000o12810111213_tensor0000o12811101213_tensor_0:
	.zero		1640


//--------------------- SYMBOLS --------------------------

	.type		.nv.reservedSmem.offset0,@object
	.size		.nv.reservedSmem.offset0,0x4
	.type		.nv.reservedSmem.cap,@object
	.size		.nv.reservedSmem.cap,0x4
